// auto-generated by cutlass_sweep.gemm — config: {"arch": "sm_90", "cluster_m": 1, "cluster_n": 1, "dtype": "fp16", "dtype_b": "fp16", "layout": "nt", "stages": 3, "tile_k": 128, "tile_m": 128, "tile_n": 128}
#include "cutlass/cutlass.h"
#include "cutlass/gemm/collective/collective_builder.hpp"
#include "cutlass/gemm/device/gemm_universal_adapter.h"
#include "cutlass/gemm/kernel/gemm_universal.hpp"
#include "cutlass/epilogue/collective/collective_builder.hpp"

using ElemA = cutlass::half_t;
using ElemB = cutlass::half_t;
using ElemCD = cutlass::half_t;
using Acc  = float;
using TileShape    = cute::Shape<cute::_128, cute::_128, cute::_128>;
using ClusterShape = cute::Shape<cute::_1, cute::_1, cute::_1>;

using CollectiveEpilogue = typename cutlass::epilogue::collective::CollectiveBuilder<
    cutlass::arch::Sm90, cutlass::arch::OpClassTensorOp,
    TileShape, ClusterShape,
    cutlass::epilogue::collective::EpilogueTileAuto,
    Acc, Acc,
    ElemCD, cutlass::layout::RowMajor, 128 / cutlass::sizeof_bits<ElemCD>::value,
    ElemCD, cutlass::layout::RowMajor, 128 / cutlass::sizeof_bits<ElemCD>::value,
    cutlass::epilogue::collective::EpilogueScheduleAuto
  >::CollectiveOp;

using CollectiveMainloop = typename cutlass::gemm::collective::CollectiveBuilder<
    cutlass::arch::Sm90, cutlass::arch::OpClassTensorOp,
    ElemA, cutlass::layout::RowMajor, 128 / cutlass::sizeof_bits<ElemA>::value,
    ElemB, cutlass::layout::ColumnMajor, 128 / cutlass::sizeof_bits<ElemB>::value,
    Acc,
    TileShape, ClusterShape,
    cutlass::gemm::collective::StageCount<3>,
    cutlass::gemm::collective::KernelScheduleAuto
  >::CollectiveOp;

using GemmKernel = cutlass::gemm::kernel::GemmUniversal<
    cute::Shape<int,int,int,int>,
    CollectiveMainloop,
    CollectiveEpilogue
>;
using Gemm = cutlass::gemm::device::GemmUniversalAdapter<GemmKernel>;

// Force the device kernel symbol into the cubin without needing a host main.
auto* _anchor = &cutlass::device_kernel<GemmKernel>;


// ===== COMPILED SASS (sm_90a) =====

	.target	sm_90a

	.elftype	@"ET_EXEC"


//--------------------- .note.nv.tkinfo           --------------------------
	.section	.note.nv.tkinfo,"",@"SHT_NOTE"
	.sectionflags	@"SHF_NOTE_NV_TKINFO"
	.tkinfo
        /*0018*/ 	.word	0x00000002
        /*0030*/ 	.string	""
        /*0030*/ 	.string	"ptxas"
        /*0030*/ 	.string	"Cuda compilation tools, release 13.0, V13.0.88"
        /*0030*/ 	.string	"Build cuda_13.0.r13.0/compiler.36424714_0"
        /*0030*/ 	.string	"-arch sm_90a -m 64 "



//--------------------- .note.nv.cuinfo           --------------------------
	.section	.note.nv.cuinfo,"",@"SHT_NOTE"
	.sectionflags	@"SHF_NOTE_NV_CUINFO"
        /*0018*/ 	.short	0x0002
        /*001a*/ 	.short	0x005a
        /*001c*/ 	.short	0x0082
	.zero		2


//--------------------- .nv.info                  --------------------------
	.section	.nv.info,"",@"SHT_CUDA_INFO"
	.align	4


	//----- nvinfo : EIATTR_REGCOUNT
	.align		4
        /*0000*/ 	.byte	0x04, 0x2f
        /*0002*/ 	.short	(.L_15 - .L_14)
	.align		4
.L_14:
        /*0004*/ 	.word	index@(_ZN7cutlass13device_kernelINS_4gemm6kernel13GemmUniversalIN4cute5tupleIJiiiiEEENS1_10collective13CollectiveMmaINS1_34MainloopSm90TmaGmmaWarpSpecializedILi3ENS5_IJNS4_1CILi1EEESB_SB_EEENS1_35KernelTmaWarpSpecializedCooperativeEEENS5_IJNSA_ILi128EEESF_SF_EEENS_6half_tENS5_IJlSB_lEEESH_SI_NS4_8TiledMMAINS4_8MMA_AtomIJNS4_4SM904GMMA26MMA_64x128x16_F32F16F16_SSILNSM_5MajorE0ELSO_0ELNSM_7ScaleInE1ELSP_1EEEEEENS4_6LayoutINS5_IJNSA_ILi2EEESB_SB_EEENS5_IJSB_NSA_ILi0EEESV_EEEEENS5_IJNS4_10UnderscoreESY_SY_EEEEENS4_13SM90_TMA_LOADENS4_14ComposedLayoutINS4_7SwizzleILi3ELi4ELi3EEENS4_18smem_ptr_flag_bitsILi16EEENSS_INS5_IJNSA_ILi8EEENSA_ILi64EEEEEENS5_IJS18_SB_EEEEEEEvNS4_8identityES11_S1C_vS1D_EENS_8epilogue10collective6detail29Sm90TmaWarpSpecializedAdapterINS1G_15DefaultEpilogueISH_SI_SI_NS1F_6thread17LinearCombinationISH_Li1EffLNS1K_9ScaleType4KindE0ELNS_15FloatRoundStyleE2ESH_EENS1_15EpilogueDefaultEEEEEvvEEEEvNT_6ParamsE)
        /*0008*/ 	.word	0x000000a8


	//----- nvinfo : EIATTR_FRAME_SIZE
	.align		4
.L_15:
        /*000c*/ 	.byte	0x04, 0x11
        /*000e*/ 	.short	(.L_17 - .L_16)
	.align		4
.L_16:
        /*0010*/ 	.word	index@(_ZN7cutlass13device_kernelINS_4gemm6kernel13GemmUniversalIN4cute5tupleIJiiiiEEENS1_10collective13CollectiveMmaINS1_34MainloopSm90TmaGmmaWarpSpecializedILi3ENS5_IJNS4_1CILi1EEESB_SB_EEENS1_35KernelTmaWarpSpecializedCooperativeEEENS5_IJNSA_ILi128EEESF_SF_EEENS_6half_tENS5_IJlSB_lEEESH_SI_NS4_8TiledMMAINS4_8MMA_AtomIJNS4_4SM904GMMA26MMA_64x128x16_F32F16F16_SSILNSM_5MajorE0ELSO_0ELNSM_7ScaleInE1ELSP_1EEEEEENS4_6LayoutINS5_IJNSA_ILi2EEESB_SB_EEENS5_IJSB_NSA_ILi0EEESV_EEEEENS5_IJNS4_10UnderscoreESY_SY_EEEEENS4_13SM90_TMA_LOADENS4_14ComposedLayoutINS4_7SwizzleILi3ELi4ELi3EEENS4_18smem_ptr_flag_bitsILi16EEENSS_INS5_IJNSA_ILi8EEENSA_ILi64EEEEEENS5_IJS18_SB_EEEEEEEvNS4_8identityES11_S1C_vS1D_EENS_8epilogue10collective6detail29Sm90TmaWarpSpecializedAdapterINS1G_15DefaultEpilogueISH_SI_SI_NS1F_6thread17LinearCombinationISH_Li1EffLNS1K_9ScaleType4KindE0ELNS_15FloatRoundStyleE2ESH_EENS1_15EpilogueDefaultEEEEEvvEEEEvNT_6ParamsE)
        /*0014*/ 	.word	0x00000000


	//----- nvinfo : EIATTR_MIN_STACK_SIZE
	.align		4
.L_17:
        /*0018*/ 	.byte	0x04, 0x12
        /*001a*/ 	.short	(.L_19 - .L_18)
	.align		4
.L_18:
        /*001c*/ 	.word	index@(_ZN7cutlass13device_kernelINS_4gemm6kernel13GemmUniversalIN4cute5tupleIJiiiiEEENS1_10collective13CollectiveMmaINS1_34MainloopSm90TmaGmmaWarpSpecializedILi3ENS5_IJNS4_1CILi1EEESB_SB_EEENS1_35KernelTmaWarpSpecializedCooperativeEEENS5_IJNSA_ILi128EEESF_SF_EEENS_6half_tENS5_IJlSB_lEEESH_SI_NS4_8TiledMMAINS4_8MMA_AtomIJNS4_4SM904GMMA26MMA_64x128x16_F32F16F16_SSILNSM_5MajorE0ELSO_0ELNSM_7ScaleInE1ELSP_1EEEEEENS4_6LayoutINS5_IJNSA_ILi2EEESB_SB_EEENS5_IJSB_NSA_ILi0EEESV_EEEEENS5_IJNS4_10UnderscoreESY_SY_EEEEENS4_13SM90_TMA_LOADENS4_14ComposedLayoutINS4_7SwizzleILi3ELi4ELi3EEENS4_18smem_ptr_flag_bitsILi16EEENSS_INS5_IJNSA_ILi8EEENSA_ILi64EEEEEENS5_IJS18_SB_EEEEEEEvNS4_8identityES11_S1C_vS1D_EENS_8epilogue10collective6detail29Sm90TmaWarpSpecializedAdapterINS1G_15DefaultEpilogueISH_SI_SI_NS1F_6thread17LinearCombinationISH_Li1EffLNS1K_9ScaleType4KindE0ELNS_15FloatRoundStyleE2ESH_EENS1_15EpilogueDefaultEEEEEvvEEEEvNT_6ParamsE)
        /*0020*/ 	.word	0x00000000
.L_19:


//--------------------- .nv.compat                --------------------------
	.section	.nv.compat,"",@"SHT_CUDA_COMPAT_INFO"
	.align	4
        /*0000*/ 	.byte	0x02, 0x09, 0x01, 0x00, 0x02, 0x02, 0x04, 0x00, 0x02, 0x05, 0x05, 0x00, 0x03, 0x07, 0x01, 0x01
        /*0010*/ 	.byte	0x02, 0x03, 0x01, 0x00, 0x02, 0x06, 0x01, 0x00, 0x04, 0x0b, 0x08, 0x00, 0x00, 0x00, 0x00, 0x00
        /*0020*/ 	.byte	0x00, 0x00, 0x00, 0x00


//--------------------- .nv.info._ZN7cutlass13device_kernelINS_4gemm6kernel13GemmUniversalIN4cute5tupleIJiiiiEEENS1_10collective13CollectiveMmaINS1_34MainloopSm90TmaGmmaWarpSpecializedILi3ENS5_IJNS4_1CILi1EEESB_SB_EEENS1_35KernelTmaWarpSpecializedCooperativeEEENS5_IJNSA_ILi128EEESF_SF_EEENS_6half_tENS5_IJlSB_lEEESH_SI_NS4_8TiledMMAINS4_8MMA_AtomIJNS4_4SM904GMMA26MMA_64x128x16_F32F16F16_SSILNSM_5MajorE0ELSO_0ELNSM_7ScaleInE1ELSP_1EEEEEENS4_6LayoutINS5_IJNSA_ILi2EEESB_SB_EEENS5_IJSB_NSA_ILi0EEESV_EEEEENS5_IJNS4_10UnderscoreESY_SY_EEEEENS4_13SM90_TMA_LOADENS4_14ComposedLayoutINS4_7SwizzleILi3ELi4ELi3EEENS4_18smem_ptr_flag_bitsILi16EEENSS_INS5_IJNSA_ILi8EEENSA_ILi64EEEEEENS5_IJS18_SB_EEEEEEEvNS4_8identityES11_S1C_vS1D_EENS_8epilogue10collective6detail29Sm90TmaWarpSpecializedAdapterINS1G_15DefaultEpilogueISH_SI_SI_NS1F_6thread17LinearCombinationISH_Li1EffLNS1K_9ScaleType4KindE0ELNS_15FloatRoundStyleE2ESH_EENS1_15EpilogueDefaultEEEEEvvEEEEvNT_6ParamsE --------------------------
	.section	.nv.info._ZN7cutlass13device_kernelINS_4gemm6kernel13GemmUniversalIN4cute5tupleIJiiiiEEENS1_10collective13CollectiveMmaINS1_34MainloopSm90TmaGmmaWarpSpecializedILi3ENS5_IJNS4_1CILi1EEESB_SB_EEENS1_35KernelTmaWarpSpecializedCooperativeEEENS5_IJNSA_ILi128EEESF_SF_EEENS_6half_tENS5_IJlSB_lEEESH_SI_NS4_8TiledMMAINS4_8MMA_AtomIJNS4_4SM904GMMA26MMA_64x128x16_F32F16F16_SSILNSM_5MajorE0ELSO_0ELNSM_7ScaleInE1ELSP_1EEEEEENS4_6LayoutINS5_IJNSA_ILi2EEESB_SB_EEENS5_IJSB_NSA_ILi0EEESV_EEEEENS5_IJNS4_10UnderscoreESY_SY_EEEEENS4_13SM90_TMA_LOADENS4_14ComposedLayoutINS4_7SwizzleILi3ELi4ELi3EEENS4_18smem_ptr_flag_bitsILi16EEENSS_INS5_IJNSA_ILi8EEENSA_ILi64EEEEEENS5_IJS18_SB_EEEEEEEvNS4_8identityES11_S1C_vS1D_EENS_8epilogue10collective6detail29Sm90TmaWarpSpecializedAdapterINS1G_15DefaultEpilogueISH_SI_SI_NS1F_6thread17LinearCombinationISH_Li1EffLNS1K_9ScaleType4KindE0ELNS_15FloatRoundStyleE2ESH_EENS1_15EpilogueDefaultEEEEEvvEEEEvNT_6ParamsE,"",@"SHT_CUDA_INFO"
	.sectionflags	@""
	.align	4


	//----- nvinfo : EIATTR_CUDA_API_VERSION
	.align		4
        /*0000*/ 	.byte	0x04, 0x37
        /*0002*/ 	.short	(.L_21 - .L_20)
.L_20:
        /*0004*/ 	.word	0x00000082


	//----- nvinfo : EIATTR_KPARAM_INFO
	.align		4
.L_21:
        /*0008*/ 	.byte	0x04, 0x17
        /*000a*/ 	.short	(.L_23 - .L_22)
.L_22:
        /*000c*/ 	.word	0x00000000
        /*0010*/ 	.short	0x0000
        /*0012*/ 	.short	0x0070
        /*0014*/ 	.byte	0x00, 0xf0, 0x01, 0x10


	//----- nvinfo : EIATTR_SPARSE_MMA_MASK
	.align		4
.L_23:
        /*0018*/ 	.byte	0x03, 0x50
        /*001a*/ 	.short	0x0000


	//----- nvinfo : EIATTR_MAXREG_COUNT
	.align		4
        /*001c*/ 	.byte	0x03, 0x1b
        /*001e*/ 	.short	0x00a8


	//----- nvinfo : EIATTR_NUM_BARRIERS
	.align		4
        /*0020*/ 	.byte	0x02, 0x4c
        /*0022*/ 	.byte	0x01
	.zero		1


	//----- nvinfo : EIATTR_EXTERNS
	.align		4
        /*0024*/ 	.byte	0x04, 0x0f
        /*0026*/ 	.short	(.L_25 - .L_24)


	//   ....[0]....
	.align		4
.L_24:
        /*0028*/ 	.word	index@(__assertfail)


	//----- nvinfo : EIATTR_MERCURY_ISA_VERSION
	.align		4
.L_25:
        /*002c*/ 	.byte	0x03, 0x5f
        /*002e*/ 	.short	0x0101


	//----- nvinfo : EIATTR_INT_WARP_WIDE_INSTR_OFFSETS
	.align		4
        /*0030*/ 	.byte	0x04, 0x31
        /*0032*/ 	.short	(.L_27 - .L_26)


	//   ....[0]....
.L_26:
        /*0034*/ 	.word	0x000003d0


	//   ....[1]....
        /*0038*/ 	.word	0x000003e0


	//   ....[2]....
        /*003c*/ 	.word	0x000004a0


	//----- nvinfo : EIATTR_COOP_GROUP_MASK_REGIDS
	.align		4
.L_27:
        /*0040*/ 	.byte	0x04, 0x29
        /*0042*/ 	.short	(.L_29 - .L_28)


	//   ....[0]....
.L_28:
        /*0044*/ 	.word	0xffffffff


	//   ....[1]....
        /*0048*/ 	.word	0xffffffff


	//   ....[2]....
        /*004c*/ 	.word	0xffffffff


	//   ....[3]....
        /*0050*/ 	.word	0xffffffff


	//   ....[4]....
        /*0054*/ 	.word	0xffffffff


	//----- nvinfo : EIATTR_COOP_GROUP_INSTR_OFFSETS
	.align		4
.L_29:
        /*0058*/ 	.byte	0x04, 0x28
        /*005a*/ 	.short	(.L_31 - .L_30)


	//   ....[0]....
.L_30:
        /*005c*/ 	.word	0x00000060


	//   ....[1]....
        /*0060*/ 	.word	0x00000070


	//   ....[2]....
        /*0064*/ 	.word	0x00000130


	//   ....[3]....
        /*0068*/ 	.word	0x000002a0


	//   ....[4]....
        /*006c*/ 	.word	0x000011a0


	//----- nvinfo : EIATTR_REG_RECONFIG
	.align		4
.L_31:
        /*0070*/ 	.byte	0x01, 0x54
	.zero		2


	//----- nvinfo : EIATTR_SYSCALL_OFFSETS
	.align		4
        /*0074*/ 	.byte	0x04, 0x46
        /*0076*/ 	.short	(.L_33 - .L_32)


	//   ....[0]....
.L_32:
        /*0078*/ 	.word	0x00001390


	//----- nvinfo : EIATTR_MBARRIER_INSTR_OFFSETS
	.align		4
.L_33:
        /*007c*/ 	.byte	0x04, 0x39
        /*007e*/ 	.short	(.L_35 - .L_34)


	//   ....[0]....
.L_34:
        /*0080*/ 	.word	0x00000230
        /*0084*/ 	.word	0x000000ff
        /*0088*/ 	.word	0x00000000
        /*008c*/ 	.short	0x0100
        /*008e*/ 	.byte	0x08
	.zero		1


	//   ....[1]....
        /*0090*/ 	.word	0x00000240
        /*0094*/ 	.word	0x000000ff
        /*0098*/ 	.word	0x00000018
        /*009c*/ 	.short	0x0100
        /*009e*/ 	.byte	0x08
	.zero		1


	//   ....[2]....
        /*00a0*/ 	.word	0x00000250
        /*00a4*/ 	.word	0x000000ff
        /*00a8*/ 	.word	0x00000008
        /*00ac*/ 	.short	0x0100
        /*00ae*/ 	.byte	0x08
	.zero		1


	//   ....[3]....
        /*00b0*/ 	.word	0x00000260
        /*00b4*/ 	.word	0x000000ff
        /*00b8*/ 	.word	0x00000020
        /*00bc*/ 	.short	0x0100
        /*00be*/ 	.byte	0x08
	.zero		1


	//   ....[4]....
        /*00c0*/ 	.word	0x00000270
        /*00c4*/ 	.word	0x000000ff
        /*00c8*/ 	.word	0x00000010
        /*00cc*/ 	.short	0x0100
        /*00ce*/ 	.byte	0x08
	.zero		1


	//   ....[5]....
        /*00d0*/ 	.word	0x00000280
        /*00d4*/ 	.word	0x000000ff
        /*00d8*/ 	.word	0x00000028
        /*00dc*/ 	.short	0x0100
        /*00de*/ 	.byte	0x08
	.zero		1


	//   ....[6]....
        /*00e0*/ 	.word	0x00000520
        /*00e4*/ 	.word	0x000000ff
        /*00e8*/ 	.word	0x00000040
        /*00ec*/ 	.short	0x0100
        /*00ee*/ 	.byte	0x08
	.zero		1


	//   ....[7]....
        /*00f0*/ 	.word	0x000005a0
        /*00f4*/ 	.word	0x000000ff
        /*00f8*/ 	.word	0x00000048
        /*00fc*/ 	.short	0x0100
        /*00fe*/ 	.byte	0x08
	.zero		1


	//   ....[8]....
        /*0100*/ 	.word	0x00001410
        /*0104*/ 	.word	0x00000003
        /*0108*/ 	.word	0x00000000
        /*010c*/ 	.short	0x010a
        /*010e*/ 	.byte	0x3f
	.zero		1


	//   ....[9]....
        /*0110*/ 	.word	0x00001470
        /*0114*/ 	.word	0x00000003
        /*0118*/ 	.word	0x00000000
        /*011c*/ 	.short	0x010a
        /*011e*/ 	.byte	0x3f
	.zero		1


	//   ....[10]....
        /*0120*/ 	.word	0x00001980
        /*0124*/ 	.word	0x000000ff
        /*0128*/ 	.word	0x00000000
        /*012c*/ 	.short	0x010a
        /*012e*/ 	.byte	0x08
	.zero		1


	//   ....[11]....
        /*0130*/ 	.word	0x000019c0
        /*0134*/ 	.word	0x000000ff
        /*0138*/ 	.word	0x00000000
        /*013c*/ 	.short	0x010a
        /*013e*/ 	.byte	0x08
	.zero		1


	//   ....[12]....
        /*0140*/ 	.word	0x00001de0
        /*0144*/ 	.word	0x000000ff
        /*0148*/ 	.word	0x00000000
        /*014c*/ 	.short	0x0101
        /*014e*/ 	.byte	0x07
	.zero		1


	//   ....[13]....
        /*0150*/ 	.word	0x00001fc0
        /*0154*/ 	.word	0x000000ff
        /*0158*/ 	.word	0x00000000
        /*015c*/ 	.short	0x0101
        /*015e*/ 	.byte	0x06
	.zero		1


	//   ....[14]....
        /*0160*/ 	.word	0x00007180
        /*0164*/ 	.word	0x0000000e
        /*0168*/ 	.word	0x00000018
        /*016c*/ 	.short	0x010a
        /*016e*/ 	.byte	0x3f
	.zero		1


	//   ....[15]....
        /*0170*/ 	.word	0x000075b0
        /*0174*/ 	.word	0x00000006
        /*0178*/ 	.word	0x00000048
        /*017c*/ 	.short	0x0101
        /*017e*/ 	.byte	0x3f
	.zero		1


	//   ....[16]....
        /*0180*/ 	.word	0x00007cd0
        /*0184*/ 	.word	0x00000007
        /*0188*/ 	.word	0x00000000
        /*018c*/ 	.short	0x010a
        /*018e*/ 	.byte	0x3f
	.zero		1


	//   ....[17]....
        /*0190*/ 	.word	0x00007d50
        /*0194*/ 	.word	0x00000009
        /*0198*/ 	.word	0x00000000
        /*019c*/ 	.short	0x010a
        /*019e*/ 	.byte	0x3f
	.zero		1


	//   ....[18]....
        /*01a0*/ 	.word	0x00007de0
        /*01a4*/ 	.word	0x00000003
        /*01a8*/ 	.word	0x00000000
        /*01ac*/ 	.short	0x010a
        /*01ae*/ 	.byte	0x3f
	.zero		1


	//   ....[19]....
        /*01b0*/ 	.word	0x00007e40
        /*01b4*/ 	.word	0x00000003
        /*01b8*/ 	.word	0x00000000
        /*01bc*/ 	.short	0x010a
        /*01be*/ 	.byte	0x3f
	.zero		1


	//   ....[20]....
        /*01c0*/ 	.word	0x00007ea0
        /*01c4*/ 	.word	0x00000004
        /*01c8*/ 	.word	0x00000000
        /*01cc*/ 	.short	0x010a
        /*01ce*/ 	.byte	0x3f
	.zero		1


	//   ....[21]....
        /*01d0*/ 	.word	0x00007f70
        /*01d4*/ 	.word	0x0000000e
        /*01d8*/ 	.word	0x00000018
        /*01dc*/ 	.short	0x010a
        /*01de*/ 	.byte	0x3f
	.zero		1


	//   ....[22]....
        /*01e0*/ 	.word	0x00008040
        /*01e4*/ 	.word	0x00000007
        /*01e8*/ 	.word	0x00000000
        /*01ec*/ 	.short	0x010a
        /*01ee*/ 	.byte	0x3f
	.zero		1


	//   ....[23]....
        /*01f0*/ 	.word	0x00008090
        /*01f4*/ 	.word	0x00000009
        /*01f8*/ 	.word	0x00000000
        /*01fc*/ 	.short	0x010a
        /*01fe*/ 	.byte	0x3f
	.zero		1


	//----- nvinfo : EIATTR_NUM_MBARRIERS
	.align		4
.L_35:
        /*0200*/ 	.byte	0x03, 0x38
        /*0202*/ 	.short	0x0008


	//----- nvinfo : EIATTR_EXIT_INSTR_OFFSETS
	.align		4
        /*0204*/ 	.byte	0x04, 0x1c
        /*0206*/ 	.short	(.L_37 - .L_36)


	//   ....[0]....
.L_36:
        /*0208*/ 	.word	0x00000640


	//   ....[1]....
        /*020c*/ 	.word	0x00000f00


	//   ....[2]....
        /*0210*/ 	.word	0x00006860


	//   ....[3]....
        /*0214*/ 	.word	0x00006e90


	//   ....[4]....
        /*0218*/ 	.word	0x00007e30


	//----- nvinfo : EIATTR_MAX_THREADS
	.align		4
.L_37:
        /*021c*/ 	.byte	0x04, 0x05
        /*021e*/ 	.short	(.L_39 - .L_38)
.L_38:
        /*0220*/ 	.word	0x00000180
        /*0224*/ 	.word	0x00000001
        /*0228*/ 	.word	0x00000001


	//----- nvinfo : EIATTR_CRS_STACK_SIZE
	.align		4
.L_39:
        /*022c*/ 	.byte	0x04, 0x1e
        /*022e*/ 	.short	(.L_41 - .L_40)
.L_40:
        /*0230*/ 	.word	0x00000000


	//----- nvinfo : EIATTR_CBANK_PARAM_SIZE
	.align		4
.L_41:
        /*0234*/ 	.byte	0x03, 0x19
        /*0236*/ 	.short	0x0470


	//----- nvinfo : EIATTR_PARAM_CBANK
	.align		4
        /*0238*/ 	.byte	0x04, 0x0a
        /*023a*/ 	.short	(.L_43 - .L_42)
	.align		4
.L_42:
        /*023c*/ 	.word	index@(.nv.constant0._ZN7cutlass13device_kernelINS_4gemm6kernel13GemmUniversalIN4cute5tupleIJiiiiEEENS1_10collective13CollectiveMmaINS1_34MainloopSm90TmaGmmaWarpSpecializedILi3ENS5_IJNS4_1CILi1EEESB_SB_EEENS1_35KernelTmaWarpSpecializedCooperativeEEENS5_IJNSA_ILi128EEESF_SF_EEENS_6half_tENS5_IJlSB_lEEESH_SI_NS4_8TiledMMAINS4_8MMA_AtomIJNS4_4SM904GMMA26MMA_64x128x16_F32F16F16_SSILNSM_5MajorE0ELSO_0ELNSM_7ScaleInE1ELSP_1EEEEEENS4_6LayoutINS5_IJNSA_ILi2EEESB_SB_EEENS5_IJSB_NSA_ILi0EEESV_EEEEENS5_IJNS4_10UnderscoreESY_SY_EEEEENS4_13SM90_TMA_LOADENS4_14ComposedLayoutINS4_7SwizzleILi3ELi4ELi3EEENS4_18smem_ptr_flag_bitsILi16EEENSS_INS5_IJNSA_ILi8EEENSA_ILi64EEEEEENS5_IJS18_SB_EEEEEEEvNS4_8identityES11_S1C_vS1D_EENS_8epilogue10collective6detail29Sm90TmaWarpSpecializedAdapterINS1G_15DefaultEpilogueISH_SI_SI_NS1F_6thread17LinearCombinationISH_Li1EffLNS1K_9ScaleType4KindE0ELNS_15FloatRoundStyleE2ESH_EENS1_15EpilogueDefaultEEEEEvvEEEEvNT_6ParamsE)
        /*0240*/ 	.short	0x0210
        /*0242*/ 	.short	0x0470


	//----- nvinfo : EIATTR_SW_WAR
	.align		4
.L_43:
        /*0244*/ 	.byte	0x04, 0x36
        /*0246*/ 	.short	(.L_45 - .L_44)
.L_44:
        /*0248*/ 	.word	0x00000008
.L_45:


//--------------------- .nv.callgraph             --------------------------
	.section	.nv.callgraph,"",@"SHT_CUDA_CALLGRAPH"
	.align	4
	.sectionentsize	8
	.align		4
        /*0000*/ 	.word	0x00000000
	.align		4
        /*0004*/ 	.word	0xffffffff
	.align		4
        /*0008*/ 	.word	index@(_ZN7cutlass13device_kernelINS_4gemm6kernel13GemmUniversalIN4cute5tupleIJiiiiEEENS1_10collective13CollectiveMmaINS1_34MainloopSm90TmaGmmaWarpSpecializedILi3ENS5_IJNS4_1CILi1EEESB_SB_EEENS1_35KernelTmaWarpSpecializedCooperativeEEENS5_IJNSA_ILi128EEESF_SF_EEENS_6half_tENS5_IJlSB_lEEESH_SI_NS4_8TiledMMAINS4_8MMA_AtomIJNS4_4SM904GMMA26MMA_64x128x16_F32F16F16_SSILNSM_5MajorE0ELSO_0ELNSM_7ScaleInE1ELSP_1EEEEEENS4_6LayoutINS5_IJNSA_ILi2EEESB_SB_EEENS5_IJSB_NSA_ILi0EEESV_EEEEENS5_IJNS4_10UnderscoreESY_SY_EEEEENS4_13SM90_TMA_LOADENS4_14ComposedLayoutINS4_7SwizzleILi3ELi4ELi3EEENS4_18smem_ptr_flag_bitsILi16EEENSS_INS5_IJNSA_ILi8EEENSA_ILi64EEEEEENS5_IJS18_SB_EEEEEEEvNS4_8identityES11_S1C_vS1D_EENS_8epilogue10collective6detail29Sm90TmaWarpSpecializedAdapterINS1G_15DefaultEpilogueISH_SI_SI_NS1F_6thread17LinearCombinationISH_Li1EffLNS1K_9ScaleType4KindE0ELNS_15FloatRoundStyleE2ESH_EENS1_15EpilogueDefaultEEEEEvvEEEEvNT_6ParamsE)
	.align		4
        /*000c*/ 	.word	index@(__assertfail)
	.align		4
        /*0010*/ 	.word	0x00000000
	.align		4
        /*0014*/ 	.word	0xfffffffe
	.align		4
        /*0018*/ 	.word	0x00000000
	.align		4
        /*001c*/ 	.word	0xfffffffd
	.align		4
        /*0020*/ 	.word	0x00000000
	.align		4
        /*0024*/ 	.word	0xfffffffc


//--------------------- .nv.constant4             --------------------------
	.section	.nv.constant4,"a",@progbits
	.align	8
	.align		8
.nv.constant4:
        /*0000*/ 	.dword	__assertfail
	.align		8
        /*0008*/ 	.dword	__unnamed_1
	.align		8
        /*0010*/ 	.dword	_ZN40_INTERNAL_6e1c1399_4_k_cu_7cdc2177_195244cuda3std3__45__cpo5beginE
	.align		8
        /*0018*/ 	.dword	_ZN40_INTERNAL_6e1c1399_4_k_cu_7cdc2177_195244cuda3std3__45__cpo3endE
	.align		8
        /*0020*/ 	.dword	_ZN40_INTERNAL_6e1c1399_4_k_cu_7cdc2177_195244cuda3std3__45__cpo6cbeginE
	.align		8
        /*0028*/ 	.dword	_ZN40_INTERNAL_6e1c1399_4_k_cu_7cdc2177_195244cuda3std3__45__cpo4cendE
	.align		8
        /*0030*/ 	.dword	_ZN40_INTERNAL_6e1c1399_4_k_cu_7cdc2177_195244cuda3std3__442_GLOBAL__N__6e1c1399_4_k_cu_7cdc2177_195246ignoreE
	.align		8
        /*0038*/ 	.dword	_ZN40_INTERNAL_6e1c1399_4_k_cu_7cdc2177_195244cuda3std3__419piecewise_constructE
	.align		8
        /*0040*/ 	.dword	_ZN40_INTERNAL_6e1c1399_4_k_cu_7cdc2177_195244cuda3std3__48in_placeE
	.align		8
        /*0048*/ 	.dword	_ZN40_INTERNAL_6e1c1399_4_k_cu_7cdc2177_195244cuda3std6ranges3__45__cpo4swapE
	.align		8
        /*0050*/ 	.dword	_ZN40_INTERNAL_6e1c1399_4_k_cu_7cdc2177_195244cuda3std6ranges3__45__cpo9iter_moveE
	.align		8
        /*0058*/ 	.dword	_ZN40_INTERNAL_6e1c1399_4_k_cu_7cdc2177_195244cute7productE
	.align		8
        /*0060*/ 	.dword	_ZN40_INTERNAL_6e1c1399_4_k_cu_7cdc2177_195244cute1_E
	.align		8
        /*0068*/ 	.dword	$str$22
	.align		8
        /*0070*/ 	.dword	$str$23


//--------------------- .text._ZN7cutlass13device_kernelINS_4gemm6kernel13GemmUniversalIN4cute5tupleIJiiiiEEENS1_10collective13CollectiveMmaINS1_34MainloopSm90TmaGmmaWarpSpecializedILi3ENS5_IJNS4_1CILi1EEESB_SB_EEENS1_35KernelTmaWarpSpecializedCooperativeEEENS5_IJNSA_ILi128EEESF_SF_EEENS_6half_tENS5_IJlSB_lEEESH_SI_NS4_8TiledMMAINS4_8MMA_AtomIJNS4_4SM904GMMA26MMA_64x128x16_F32F16F16_SSILNSM_5MajorE0ELSO_0ELNSM_7ScaleInE1ELSP_1EEEEEENS4_6LayoutINS5_IJNSA_ILi2EEESB_SB_EEENS5_IJSB_NSA_ILi0EEESV_EEEEENS5_IJNS4_10UnderscoreESY_SY_EEEEENS4_13SM90_TMA_LOADENS4_14ComposedLayoutINS4_7SwizzleILi3ELi4ELi3EEENS4_18smem_ptr_flag_bitsILi16EEENSS_INS5_IJNSA_ILi8EEENSA_ILi64EEEEEENS5_IJS18_SB_EEEEEEEvNS4_8identityES11_S1C_vS1D_EENS_8epilogue10collective6detail29Sm90TmaWarpSpecializedAdapterINS1G_15DefaultEpilogueISH_SI_SI_NS1F_6thread17LinearCombinationISH_Li1EffLNS1K_9ScaleType4KindE0ELNS_15FloatRoundStyleE2ESH_EENS1_15EpilogueDefaultEEEEEvvEEEEvNT_6ParamsE --------------------------
	.section	.text._ZN7cutlass13device_kernelINS_4gemm6kernel13GemmUniversalIN4cute5tupleIJiiiiEEENS1_10collective13CollectiveMmaINS1_34MainloopSm90TmaGmmaWarpSpecializedILi3ENS5_IJNS4_1CILi1EEESB_SB_EEENS1_35KernelTmaWarpSpecializedCooperativeEEENS5_IJNSA_ILi128EEESF_SF_EEENS_6half_tENS5_IJlSB_lEEESH_SI_NS4_8TiledMMAINS4_8MMA_AtomIJNS4_4SM904GMMA26MMA_64x128x16_F32F16F16_SSILNSM_5MajorE0ELSO_0ELNSM_7ScaleInE1ELSP_1EEEEEENS4_6LayoutINS5_IJNSA_ILi2EEESB_SB_EEENS5_IJSB_NSA_ILi0EEESV_EEEEENS5_IJNS4_10UnderscoreESY_SY_EEEEENS4_13SM90_TMA_LOADENS4_14ComposedLayoutINS4_7SwizzleILi3ELi4ELi3EEENS4_18smem_ptr_flag_bitsILi16EEENSS_INS5_IJNSA_ILi8EEENSA_ILi64EEEEEENS5_IJS18_SB_EEEEEEEvNS4_8identityES11_S1C_vS1D_EENS_8epilogue10collective6detail29Sm90TmaWarpSpecializedAdapterINS1G_15DefaultEpilogueISH_SI_SI_NS1F_6thread17LinearCombinationISH_Li1EffLNS1K_9ScaleType4KindE0ELNS_15FloatRoundStyleE2ESH_EENS1_15EpilogueDefaultEEEEEvvEEEEvNT_6ParamsE,"ax",@progbits
	.align	128
.text._ZN7cutlass13device_kernelINS_4gemm6kernel13GemmUniversalIN4cute5tupleIJiiiiEEENS1_10collective13CollectiveMmaINS1_34MainloopSm90TmaGmmaWarpSpecializedILi3ENS5_IJNS4_1CILi1EEESB_SB_EEENS1_35KernelTmaWarpSpecializedCooperativeEEENS5_IJNSA_ILi128EEESF_SF_EEENS_6half_tENS5_IJlSB_lEEESH_SI_NS4_8TiledMMAINS4_8MMA_AtomIJNS4_4SM904GMMA26MMA_64x128x16_F32F16F16_SSILNSM_5MajorE0ELSO_0ELNSM_7ScaleInE1ELSP_1EEEEEENS4_6LayoutINS5_IJNSA_ILi2EEESB_SB_EEENS5_IJSB_NSA_ILi0EEESV_EEEEENS5_IJNS4_10UnderscoreESY_SY_EEEEENS4_13SM90_TMA_LOADENS4_14ComposedLayoutINS4_7SwizzleILi3ELi4ELi3EEENS4_18smem_ptr_flag_bitsILi16EEENSS_INS5_IJNSA_ILi8EEENSA_ILi64EEEEEENS5_IJS18_SB_EEEEEEEvNS4_8identityES11_S1C_vS1D_EENS_8epilogue10collective6detail29Sm90TmaWarpSpecializedAdapterINS1G_15DefaultEpilogueISH_SI_SI_NS1F_6thread17LinearCombinationISH_Li1EffLNS1K_9ScaleType4KindE0ELNS_15FloatRoundStyleE2ESH_EENS1_15EpilogueDefaultEEEEEvvEEEEvNT_6ParamsE:
        .type           _ZN7cutlass13device_kernelINS_4gemm6kernel13GemmUniversalIN4cute5tupleIJiiiiEEENS1_10collective13CollectiveMmaINS1_34MainloopSm90TmaGmmaWarpSpecializedILi3ENS5_IJNS4_1CILi1EEESB_SB_EEENS1_35KernelTmaWarpSpecializedCooperativeEEENS5_IJNSA_ILi128EEESF_SF_EEENS_6half_tENS5_IJlSB_lEEESH_SI_NS4_8TiledMMAINS4_8MMA_AtomIJNS4_4SM904GMMA26MMA_64x128x16_F32F16F16_SSILNSM_5MajorE0ELSO_0ELNSM_7ScaleInE1ELSP_1EEEEEENS4_6LayoutINS5_IJNSA_ILi2EEESB_SB_EEENS5_IJSB_NSA_ILi0EEESV_EEEEENS5_IJNS4_10UnderscoreESY_SY_EEEEENS4_13SM90_TMA_LOADENS4_14ComposedLayoutINS4_7SwizzleILi3ELi4ELi3EEENS4_18smem_ptr_flag_bitsILi16EEENSS_INS5_IJNSA_ILi8EEENSA_ILi64EEEEEENS5_IJS18_SB_EEEEEEEvNS4_8identityES11_S1C_vS1D_EENS_8epilogue10collective6detail29Sm90TmaWarpSpecializedAdapterINS1G_15DefaultEpilogueISH_SI_SI_NS1F_6thread17LinearCombinationISH_Li1EffLNS1K_9ScaleType4KindE0ELNS_15FloatRoundStyleE2ESH_EENS1_15EpilogueDefaultEEEEEvvEEEEvNT_6ParamsE,@function
        .size           _ZN7cutlass13device_kernelINS_4gemm6kernel13GemmUniversalIN4cute5tupleIJiiiiEEENS1_10collective13CollectiveMmaINS1_34MainloopSm90TmaGmmaWarpSpecializedILi3ENS5_IJNS4_1CILi1EEESB_SB_EEENS1_35KernelTmaWarpSpecializedCooperativeEEENS5_IJNSA_ILi128EEESF_SF_EEENS_6half_tENS5_IJlSB_lEEESH_SI_NS4_8TiledMMAINS4_8MMA_AtomIJNS4_4SM904GMMA26MMA_64x128x16_F32F16F16_SSILNSM_5MajorE0ELSO_0ELNSM_7ScaleInE1ELSP_1EEEEEENS4_6LayoutINS5_IJNSA_ILi2EEESB_SB_EEENS5_IJSB_NSA_ILi0EEESV_EEEEENS5_IJNS4_10UnderscoreESY_SY_EEEEENS4_13SM90_TMA_LOADENS4_14ComposedLayoutINS4_7SwizzleILi3ELi4ELi3EEENS4_18smem_ptr_flag_bitsILi16EEENSS_INS5_IJNSA_ILi8EEENSA_ILi64EEEEEENS5_IJS18_SB_EEEEEEEvNS4_8identityES11_S1C_vS1D_EENS_8epilogue10collective6detail29Sm90TmaWarpSpecializedAdapterINS1G_15DefaultEpilogueISH_SI_SI_NS1F_6thread17LinearCombinationISH_Li1EffLNS1K_9ScaleType4KindE0ELNS_15FloatRoundStyleE2ESH_EENS1_15EpilogueDefaultEEEEEvvEEEEvNT_6ParamsE,(.L_x_192 - _ZN7cutlass13device_kernelINS_4gemm6kernel13GemmUniversalIN4cute5tupleIJiiiiEEENS1_10collective13CollectiveMmaINS1_34MainloopSm90TmaGmmaWarpSpecializedILi3ENS5_IJNS4_1CILi1EEESB_SB_EEENS1_35KernelTmaWarpSpecializedCooperativeEEENS5_IJNSA_ILi128EEESF_SF_EEENS_6half_tENS5_IJlSB_lEEESH_SI_NS4_8TiledMMAINS4_8MMA_AtomIJNS4_4SM904GMMA26MMA_64x128x16_F32F16F16_SSILNSM_5MajorE0ELSO_0ELNSM_7ScaleInE1ELSP_1EEEEEENS4_6LayoutINS5_IJNSA_ILi2EEESB_SB_EEENS5_IJSB_NSA_ILi0EEESV_EEEEENS5_IJNS4_10UnderscoreESY_SY_EEEEENS4_13SM90_TMA_LOADENS4_14ComposedLayoutINS4_7SwizzleILi3ELi4ELi3EEENS4_18smem_ptr_flag_bitsILi16EEENSS_INS5_IJNSA_ILi8EEENSA_ILi64EEEEEENS5_IJS18_SB_EEEEEEEvNS4_8identityES11_S1C_vS1D_EENS_8epilogue10collective6detail29Sm90TmaWarpSpecializedAdapterINS1G_15DefaultEpilogueISH_SI_SI_NS1F_6thread17LinearCombinationISH_Li1EffLNS1K_9ScaleType4KindE0ELNS_15FloatRoundStyleE2ESH_EENS1_15EpilogueDefaultEEEEEvvEEEEvNT_6ParamsE)
        .other          _ZN7cutlass13device_kernelINS_4gemm6kernel13GemmUniversalIN4cute5tupleIJiiiiEEENS1_10collective13CollectiveMmaINS1_34MainloopSm90TmaGmmaWarpSpecializedILi3ENS5_IJNS4_1CILi1EEESB_SB_EEENS1_35KernelTmaWarpSpecializedCooperativeEEENS5_IJNSA_ILi128EEESF_SF_EEENS_6half_tENS5_IJlSB_lEEESH_SI_NS4_8TiledMMAINS4_8MMA_AtomIJNS4_4SM904GMMA26MMA_64x128x16_F32F16F16_SSILNSM_5MajorE0ELSO_0ELNSM_7ScaleInE1ELSP_1EEEEEENS4_6LayoutINS5_IJNSA_ILi2EEESB_SB_EEENS5_IJSB_NSA_ILi0EEESV_EEEEENS5_IJNS4_10UnderscoreESY_SY_EEEEENS4_13SM90_TMA_LOADENS4_14ComposedLayoutINS4_7SwizzleILi3ELi4ELi3EEENS4_18smem_ptr_flag_bitsILi16EEENSS_INS5_IJNSA_ILi8EEENSA_ILi64EEEEEENS5_IJS18_SB_EEEEEEEvNS4_8identityES11_S1C_vS1D_EENS_8epilogue10collective6detail29Sm90TmaWarpSpecializedAdapterINS1G_15DefaultEpilogueISH_SI_SI_NS1F_6thread17LinearCombinationISH_Li1EffLNS1K_9ScaleType4KindE0ELNS_15FloatRoundStyleE2ESH_EENS1_15EpilogueDefaultEEEEEvvEEEEvNT_6ParamsE,@"STO_CUDA_ENTRY STV_DEFAULT"
_ZN7cutlass13device_kernelINS_4gemm6kernel13GemmUniversalIN4cute5tupleIJiiiiEEENS1_10collective13CollectiveMmaINS1_34MainloopSm90TmaGmmaWarpSpecializedILi3ENS5_IJNS4_1CILi1EEESB_SB_EEENS1_35KernelTmaWarpSpecializedCooperativeEEENS5_IJNSA_ILi128EEESF_SF_EEENS_6half_tENS5_IJlSB_lEEESH_SI_NS4_8TiledMMAINS4_8MMA_AtomIJNS4_4SM904GMMA26MMA_64x128x16_F32F16F16_SSILNSM_5MajorE0ELSO_0ELNSM_7ScaleInE1ELSP_1EEEEEENS4_6LayoutINS5_IJNSA_ILi2EEESB_SB_EEENS5_IJSB_NSA_ILi0EEESV_EEEEENS5_IJNS4_10UnderscoreESY_SY_EEEEENS4_13SM90_TMA_LOADENS4_14ComposedLayoutINS4_7SwizzleILi3ELi4ELi3EEENS4_18smem_ptr_flag_bitsILi16EEENSS_INS5_IJNSA_ILi8EEENSA_ILi64EEEEEENS5_IJS18_SB_EEEEEEEvNS4_8identityES11_S1C_vS1D_EENS_8epilogue10collective6detail29Sm90TmaWarpSpecializedAdapterINS1G_15DefaultEpilogueISH_SI_SI_NS1F_6thread17LinearCombinationISH_Li1EffLNS1K_9ScaleType4KindE0ELNS_15FloatRoundStyleE2ESH_EENS1_15EpilogueDefaultEEEEEvvEEEEvNT_6ParamsE:
[----:B------:R-:W0:Y:S01]  /*0000*/  LDC R1, c[0x0][0x28] ;  /* 0x00000a00ff017b82 */ /* 0x000e220000000800 */
[----:B------:R-:W1:Y:S01]  /*0010*/  S2R R3, SR_TID.X ;  /* 0x0000000000037919 */ /* 0x000e620000002100 */
[----:B------:R-:W-:Y:S01]  /*0020*/  ELECT P0, URZ, PT ;  /* 0x00000000003f782f */ /* 0x000fe20003800000 */
[----:B------:R-:W-:Y:S01]  /*0030*/  BSSY B0, `(.L_x_0) ;  /* 0x000000f000007945 */ /* 0x000fe20003800000 */
[--C-:B-1----:R-:W-:Y:S02]  /*0040*/  SHF.R.U32.HI R0, RZ, 0x5, R3.reuse ;  /* 0x00000005ff007819 */ /* 0x102fe40000011603 */
[----:B------:R-:W-:-:S03]  /*0050*/  SHF.R.U32.HI R14, RZ, 0x7, R3 ;  /* 0x00000007ff0e7819 */ /* 0x000fc60000011603 */
[----:B------:R-:W1:Y:S04]  /*0060*/  SHFL.IDX PT, R4, R0, RZ, 0x1f ;  /* 0x00001fff00047589 */ /* 0x000e6800000e0000 */
[----:B------:R2:W3:Y:S01]  /*0070*/  SHFL.IDX PT, R10, R14, RZ, 0x1f ;  /* 0x00001fff0e0a7589 */ /* 0x0004e200000e0000 */
[----:B-1----:R-:W-:-:S13]  /*0080*/  ISETP.NE.OR P0, PT, R4, RZ, !P0 ;  /* 0x000000ff0400720c */ /* 0x002fda0004705670 */
[----:B0-23--:R-:W-:Y:S05]  /*0090*/  @P0 BRA `(.L_x_1) ;  /* 0x0000000000200947 */ /* 0x00dfea0003800000 */
[----:B------:R-:W-:Y:S02]  /*00a0*/  ULDC.64 UR4, c[0x0][0x198] ;  /* 0x0000660000047ab9 */ /* 0x000fe40000000a00 */
[----:B------:R-:W-:Y:S02]  /*00b0*/  UIADD3 UR6, UP0, UR4, 0xf0, URZ ;  /* 0x000000f004067890 */ /* 0x000fe4000ff1e03f */
[----:B------:R-:W-:Y:S02]  /*00c0*/  UIADD3 UR4, UP1, UR4, 0x1f0, URZ ;  /* 0x000001f004047890 */ /* 0x000fe4000ff3e03f */
[----:B------:R-:W-:Y:S02]  /*00d0*/  UIADD3.X UR7, URZ, UR5, URZ, UP0, !UPT ;  /* 0x000000053f077290 */ /* 0x000fe400087fe43f */
[----:B------:R-:W-:-:S07]  /*00e0*/  UIADD3.X UR5, URZ, UR5, URZ, UP1, !UPT ;  /* 0x000000053f057290 */ /* 0x000fce0008ffe43f */
[----:B------:R0:W-:Y:S02]  /*00f0*/  UTMACCTL.PF [UR6] ;  /* 0x00000000060079b9 */ /* 0x0001e40008040000 */
[----:B------:R0:W-:Y:S02]  /*0100*/  UTMACCTL.PF [UR4] ;  /* 0x00000000040079b9 */ /* 0x0001e40008040000 */
[----:B0-----:R-:W-:Y:S01]  /*0110*/  NOP ;  /* 0x0000000000007918 */ /* 0x001fe20000000000 */
.L_x_1:
[----:B------:R-:W-:Y:S05]  /*0120*/  BSYNC B0 ;  /* 0x0000000000007941 */ /* 0x000fea0003800000 */
.L_x_0:
[----:B------:R-:W0:Y:S02]  /*0130*/  SHFL.IDX PT, R2, R0, RZ, 0x1f ;  /* 0x00001fff00027589 */ /* 0x000e2400000e0000 */
[----:B0-----:R-:W-:-:S13]  /*0140*/  ISETP.NE.AND P0, PT, R2, RZ, PT ;  /* 0x000000ff0200720c */ /* 0x001fda0003f05270 */
[----:B------:R-:W-:Y:S05]  /*0150*/  @P0 BRA `(.L_x_2) ;  /* 0x0000000000500947 */ /* 0x000fea0003800000 */
[----:B------:R-:W0:Y:S01]  /*0160*/  S2UR UR8, SR_CgaCtaId ;  /* 0x00000000000879c3 */ /* 0x000e220000008800 */
[----:B------:R-:W-:Y:S01]  /*0170*/  UMOV UR4, 0x400 ;  /* 0x0000040000047882 */ /* 0x000fe20000000000 */
[----:B------:R-:W-:Y:S01]  /*0180*/  UMOV UR5, 0x1 ;  /* 0x0000000100057882 */ /* 0x000fe20000000000 */
[----:B------:R-:W-:Y:S01]  /*0190*/  UMOV UR6, 0x100 ;  /* 0x0000010000067882 */ /* 0x000fe20000000000 */
[----:B------:R-:W-:Y:S01]  /*01a0*/  ELECT P0, URZ, PT ;  /* 0x00000000003f782f */ /* 0x000fe20003800000 */
[----:B------:R-:W-:-:S04]  /*01b0*/  UIADD3 UR6, -UR6, 0x100000, URZ ;  /* 0x0010000006067890 */ /* 0x000fc8000fffe13f */
[----:B------:R-:W-:Y:S02]  /*01c0*/  USHF.L.U32 UR7, UR6, 0xb, URZ ;  /* 0x0000000b06077899 */ /* 0x000fe4000800063f */
[----:B------:R-:W-:Y:S02]  /*01d0*/  USHF.L.U32 UR6, UR6, 0x1, URZ ;  /* 0x0000000106067899 */ /* 0x000fe4000800063f */
[----:B0-----:R-:W-:Y:S02]  /*01e0*/  ULEA UR8, UR8, UR4, 0x18 ;  /* 0x0000000408087291 */ /* 0x001fe4000f8ec03f */
[----:B------:R-:W-:-:S04]  /*01f0*/  UIADD3 UR4, -UR5, 0x100000, URZ ;  /* 0x0010000005047890 */ /* 0x000fc8000fffe13f */
[----:B------:R-:W-:Y:S02]  /*0200*/  USHF.L.U32 UR5, UR4, 0xb, URZ ;  /* 0x0000000b04057899 */ /* 0x000fe4000800063f */
[----:B------:R-:W-:Y:S01]  /*0210*/  USHF.L.U32 UR4, UR4, 0x1, URZ ;  /* 0x0000000104047899 */ /* 0x000fe2000800063f */
[----:B------:R-:W0:Y:S11]  /*0220*/  FENCE.VIEW.ASYNC.S ;  /* 0x00000000000073c6 */ /* 0x000e360000000000 */
[----:B0-----:R0:W1:Y:S01]  /*0230*/  SYNCS.EXCH.64 URZ, [UR8], UR4 ;  /* 0x00000004083f75b2 */ /* 0x0010620008000100 */
[----:B------:R0:W2:Y:S01]  /*0240*/  SYNCS.EXCH.64 URZ, [UR8+0x18], UR6 ;  /* 0x00001806083f75b2 */ /* 0x0000a20008000100 */
[----:B------:R0:W3:Y:S01]  /*0250*/  SYNCS.EXCH.64 URZ, [UR8+0x8], UR4 ;  /* 0x00000804083f75b2 */ /* 0x0000e20008000100 */
[----:B------:R0:W4:Y:S01]  /*0260*/  SYNCS.EXCH.64 URZ, [UR8+0x20], UR6 ;  /* 0x00002006083f75b2 */ /* 0x0001220008000100 */
[----:B------:R0:W0:Y:S01]  /*0270*/  SYNCS.EXCH.64 URZ, [UR8+0x10], UR4 ;  /* 0x00001004083f75b2 */ /* 0x0000220008000100 */
[----:B------:R0:W0:Y:S01]  /*0280*/  SYNCS.EXCH.64 URZ, [UR8+0x28], UR6 ;  /* 0x00002806083f75b2 */ /* 0x0000220008000100 */
[----:B------:R-:W-:Y:S01]  /*0290*/  NOP ;  /* 0x0000000000007918 */ /* 0x000fe20000000000 */
.L_x_2:
[----:B------:R-:W5:Y:S01]  /*02a0*/  SHFL.IDX PT, R0, R0, RZ, 0x1f ;  /* 0x00001fff00007589 */ /* 0x000f6200000e0000 */
[----:B------:R-:W-:Y:S01]  /*02b0*/  ELECT P0, URZ, PT ;  /* 0x00000000003f782f */ /* 0x000fe20003800000 */
[----:B------:R-:W1:Y:S01]  /*02c0*/  LDC R2, c[0x0][0x65c] ;  /* 0x00019700ff027b82 */ /* 0x000e620000000800 */
[----:B------:R-:W-:Y:S01]  /*02d0*/  SHF.R.S32.HI R7, RZ, 0x1f, R4 ;  /* 0x0000001fff077819 */ /* 0x000fe20000011404 */
[----:B------:R-:W2:Y:S01]  /*02e0*/  S2R R5, SR_CTAID.Y ;  /* 0x0000000000057919 */ /* 0x000ea20000002600 */
[----:B0-----:R-:W-:Y:S01]  /*02f0*/  UMOV UR4, 0x20 ;  /* 0x0000002000047882 */ /* 0x001fe20000000000 */
[----:B------:R-:W-:Y:S01]  /*0300*/  NOP ;  /* 0x0000000000007918 */ /* 0x000fe20000000000 */
[----:B------:R-:W-:Y:S01]  /*0310*/  LEA.HI R7, R7, R4, RZ, 0x2 ;  /* 0x0000000407077211 */ /* 0x000fe200078f10ff */
[----:B------:R-:W0:Y:S01]  /*0320*/  S2R R6, SR_CTAID.X ;  /* 0x0000000000067919 */ /* 0x000e220000002500 */
[----:B------:R-:W-:Y:S01]  /*0330*/  ISETP.NE.AND P2, PT, R10, RZ, PT ;  /* 0x000000ff0a00720c */ /* 0x000fe20003f45270 */
[----:B------:R-:W-:Y:S01]  /*0340*/  NOP ;  /* 0x0000000000007918 */ /* 0x000fe20000000000 */
[----:B------:R-:W-:-:S02]  /*0350*/  LOP3.LUT R7, R7, 0xfffffffc, RZ, 0xc0, !PT ;  /* 0xfffffffc07077812 */ /* 0x000fc400078ec0ff */
[----:B-----5:R-:W-:Y:S02]  /*0360*/  ISETP.NE.OR P0, PT, R0, RZ, !P0 ;  /* 0x000000ff0000720c */ /* 0x020fe40004705670 */
[----:B-1----:R-:W-:-:S04]  /*0370*/  ISETP.NE.AND P3, PT, R2, 0x1, PT ;  /* 0x000000010200780c */ /* 0x002fc80003f65270 */
[----:B------:R-:W-:Y:S01]  /*0380*/  P2R R0, PR, RZ, 0x8 ;  /* 0x00000008ff007803 */ /* 0x000fe20000000000 */
[----:B------:R-:W-:Y:S01]  /*0390*/  IMAD.IADD R0, R4, 0x1, -R7 ;  /* 0x0000000104007824 */ /* 0x000fe200078e0a07 */
[----:B------:R-:W-:Y:S01]  /*03a0*/  LOP3.LUT R4, R3, 0x7f, RZ, 0xc0, !PT ;  /* 0x0000007f03047812 */ /* 0x000fe200078ec0ff */
[----:B------:R-:W-:-:S03]  /*03b0*/  IMAD.MOV.U32 R7, RZ, RZ, RZ ;  /* 0x000000ffff077224 */ /* 0x000fc600078e00ff */
[----:B------:R-:W-:Y:S01]  /*03c0*/  ISETP.NE.AND P1, PT, R0, 0x3, PT ;  /* 0x000000030000780c */ /* 0x000fe20003f25270 */
[----:B------:R-:W-:Y:S01]  /*03d0*/  VOTEU.ALL UP0, P0 ;  /* 0x00000000003f7886 */ /* 0x000fe20000000000 */
[----:B------:R-:W-:Y:S01]  /*03e0*/  VOTEU.ALL UP1, P0 ;  /* 0x00000000003f7886 */ /* 0x000fe20000020000 */
[----:B------:R-:W0:Y:S01]  /*03f0*/  @P3 LDC R17, c[0x0][0x10] ;  /* 0x00000400ff113b82 */ /* 0x000e220000000800 */
[----:B--2---:R-:W-:Y:S02]  /*0400*/  @P3 IMAD.MOV.U32 R8, RZ, RZ, R5 ;  /* 0x000000ffff083224 */ /* 0x004fe400078e0005 */
[----:B------:R-:W-:Y:S01]  /*0410*/  @!UP0 UMOV UR6, 0x400 ;  /* 0x0000040000068882 */ /* 0x000fe20000000000 */
[----:B------:R-:W-:-:S04]  /*0420*/  @!UP0 UIADD3 UR4, -UR4, 0x100000, URZ ;  /* 0x0010000004048890 */ /* 0x000fc8000fffe13f */
[----:B------:R-:W-:Y:S02]  /*0430*/  @!UP0 USHF.L.U32 UR5, UR4, 0xb, URZ ;  /* 0x0000000b04058899 */ /* 0x000fe4000800063f */
[----:B------:R-:W-:Y:S01]  /*0440*/  @!UP0 USHF.L.U32 UR4, UR4, 0x1, URZ ;  /* 0x0000000104048899 */ /* 0x000fe2000800063f */
[----:B------:R-:W-:Y:S01]  /*0450*/  @P3 IMAD.MOV.U32 R9, RZ, RZ, RZ ;  /* 0x000000ffff093224 */ /* 0x000fe200078e00ff */
[----:B------:R-:W1:Y:S08]  /*0460*/  @!UP0 S2UR UR7, SR_CgaCtaId ;  /* 0x00000000000789c3 */ /* 0x000e700000008800 */
[----:B------:R-:W2:Y:S01]  /*0470*/  @!P3 LDC R11, c[0x0][0xc] ;  /* 0x00000300ff0bbb82 */ /* 0x000ea20000000800 */
[----:B0-----:R-:W-:Y:S01]  /*0480*/  @P3 IMAD.WIDE.U32 R16, R6, R17, R8 ;  /* 0x0000001106103225 */ /* 0x001fe200078e0008 */
[----:B-1----:R-:W-:Y:S01]  /*0490*/  @!UP0 ULEA UR8, UR7, UR6, 0x18 ;  /* 0x0000000607088291 */ /* 0x002fe2000f8ec03f */
[----:B------:R-:W-:-:S02]  /*04a0*/  VOTEU.ALL UP0, P0 ;  /* 0x00000000003f7886 */ /* 0x000fc40000000000 */
[----:B------:R-:W-:Y:S01]  /*04b0*/  ULDC UR6, c[0x0][0xc] ;  /* 0x0000030000067ab9 */ /* 0x000fe20000000800 */
[----:B------:R-:W-:Y:S01]  /*04c0*/  ISETP.EQ.OR P0, PT, R0, RZ, !P1 ;  /* 0x000000ff0000720c */ /* 0x000fe20004f02670 */
[----:B------:R-:W-:-:S03]  /*04d0*/  ULDC UR7, c[0x0][0x10] ;  /* 0x0000040000077ab9 */ /* 0x000fc60000000800 */
[C---:B------:R-:W-:Y:S01]  /*04e0*/  ISETP.EQ.AND P0, PT, R10.reuse, RZ, P0 ;  /* 0x000000ff0a00720c */ /* 0x040fe20000702270 */
[----:B------:R-:W-:Y:S02]  /*04f0*/  VIADD R10, R10, 0xffffffff ;  /* 0xffffffff0a0a7836 */ /* 0x000fe40000000000 */
[----:B--2---:R-:W-:Y:S01]  /*0500*/  @!P3 IMAD.WIDE.U32 R8, R11, R5, R6 ;  /* 0x000000050b08b225 */ /* 0x004fe200078e0006 */
[----:B------:R-:W0:Y:S02]  /*0510*/  FENCE.VIEW.ASYNC.S ;  /* 0x00000000000073c6 */ /* 0x000e240000000000 */
[----:B0-----:R-:W3:Y:S01]  /*0520*/  @!UP0 SYNCS.EXCH.64 URZ, [UR8+0x40], UR4 ;  /* 0x00004004083f85b2 */ /* 0x001ee20008000100 */
[----:B------:R-:W-:Y:S01]  /*0530*/  SEL R18, RZ, 0x1, !P0 ;  /* 0x00000001ff127807 */ /* 0x000fe20004000000 */
[----:B------:R-:W-:Y:S01]  /*0540*/  @P3 IMAD.MOV.U32 R11, RZ, RZ, RZ ;  /* 0x000000ffff0b3224 */ /* 0x000fe200078e00ff */
[----:B------:R-:W-:Y:S01]  /*0550*/  ISETP.GE.U32.AND P1, PT, R10, 0x2, PT ;  /* 0x000000020a00780c */ /* 0x000fe20003f26070 */
[----:B------:R-:W-:-:S02]  /*0560*/  @!P3 IMAD.MOV.U32 R16, RZ, RZ, R8 ;  /* 0x000000ffff10b224 */ /* 0x000fc400078e0008 */
[----:B------:R-:W-:Y:S01]  /*0570*/  @P3 IMAD.IADD R17, R17, 0x1, R11 ;  /* 0x0000000111113824 */ /* 0x000fe200078e020b */
[----:B------:R-:W-:Y:S01]  /*0580*/  SEL R18, R18, 0x2, P1 ;  /* 0x0000000212127807 */ /* 0x000fe20000800000 */
[----:B------:R-:W-:Y:S01]  /*0590*/  @!P3 IMAD.MOV.U32 R17, RZ, RZ, R9 ;  /* 0x000000ffff11b224 */ /* 0x000fe200078e0009 */
[----:B------:R0:W3:Y:S01]  /*05a0*/  @!UP1 SYNCS.EXCH.64 URZ, [UR8+0x48], UR4 ;  /* 0x00004804083f95b2 */ /* 0x0000e20008000100 */
[----:B------:R-:W-:Y:S01]  /*05b0*/  NOP ;  /* 0x0000000000007918 */ /* 0x000fe20000000000 */
[----:B0-----:R-:W-:-:S03]  /*05c0*/  UIMAD.WIDE.U32 UR4, UR6, UR7, URZ ;  /* 0x00000007060472a5 */ /* 0x001fc6000f8e003f */
[----:B------:R-:W-:Y:S02]  /*05d0*/  ULDC UR6, c[0x0][0x14] ;  /* 0x0000050000067ab9 */ /* 0x000fe40000000800 */
[----:B------:R-:W-:Y:S02]  /*05e0*/  UIMAD.WIDE.U32 UR38, UR4, UR6, URZ ;  /* 0x00000006042672a5 */ /* 0x000fe4000f8e003f */
[----:B------:R-:W-:-:S04]  /*05f0*/  UIMAD UR41, UR5, UR6, URZ ;  /* 0x00000006052972a4 */ /* 0x000fc8000f8e023f */
[----:B------:R-:W-:Y:S01]  /*0600*/  UIADD3 UR41, UR39, UR41, URZ ;  /* 0x0000002927297290 */ /* 0x000fe2000fffe03f */
[----:B---34-:R-:W-:Y:S06]  /*0610*/  BAR.SYNC.DEFER_BLOCKING 0x0 ;  /* 0x0000000000007b1d */ /* 0x018fec0000010000 */
[----:B------:R-:W-:Y:S05]  /*0620*/  @!P2 BRA `(.L_x_3) ;  /* 0x000000600090a947 */ /* 0x000fea0003800000 */
[----:B------:R-:W-:-:S13]  /*0630*/  ISETP.GT.U32.AND P0, PT, R10, 0x1, PT ;  /* 0x000000010a00780c */ /* 0x000fda0003f04070 */
[----:B------:R-:W-:Y:S05]  /*0640*/  @P0 EXIT ;  /* 0x000000000000094d */ /* 0x000fea0003800000 */
[----:B------:R-:W-:Y:S01]  /*0650*/  ULDC.64 UR4, c[0x0][0x650] ;  /* 0x0001940000047ab9 */ /* 0x000fe20000000a00 */
[----:B------:R-:W-:Y:S01]  /*0660*/  PRMT R0, RZ, 0x7610, R0 ;  /* 0x00007610ff007816 */ /* 0x000fe20000000000 */
[----:B------:R-:W-:Y:S01]  /*0670*/  IMAD.MOV.U32 R101, RZ, RZ, -0x1 ;  /* 0xffffffffff657424 */ /* 0x000fe200078e00ff */
[----:B------:R-:W-:Y:S01]  /*0680*/  ISETP.GE.U32.AND P0, PT, R16, UR4, PT ;  /* 0x0000000410007c0c */ /* 0x000fe2000bf06070 */
[----:B------:R-:W-:Y:S02]  /*0690*/  IMAD.MOV.U32 R100, RZ, RZ, -0x1 ;  /* 0xffffffffff647424 */ /* 0x000fe400078e00ff */
[----:B------:R-:W-:Y:S01]  /*06a0*/  IMAD.MOV.U32 R99, RZ, RZ, -0x1 ;  /* 0xffffffffff637424 */ /* 0x000fe200078e00ff */
[----:B------:R-:W-:-:S13]  /*06b0*/  ISETP.GE.U32.AND.EX P0, PT, R17, UR5, PT, P0 ;  /* 0x0000000511007c0c */ /* 0x000fda000bf06100 */
[----:B------:R-:W-:Y:S05]  /*06c0*/  @P0 BRA `(.L_x_4) ;  /* 0x0000000400540947 */ /* 0x000fea0003800000 */
[----:B------:R-:W0:Y:S01]  /*06d0*/  LDC.64 R20, c[0x0][0x628] ;  /* 0x00018a00ff147b82 */ /* 0x000e220000000a00 */
[----:B------:R-:W-:Y:S02]  /*06e0*/  IMAD.MOV.U32 R8, RZ, RZ, R16 ;  /* 0x000000ffff087224 */ /* 0x000fe400078e0010 */
[----:B------:R-:W-:-:S05]  /*06f0*/  IMAD.MOV.U32 R9, RZ, RZ, R17 ;  /* 0x000000ffff097224 */ /* 0x000fca00078e0011 */
[----:B------:R-:W1:Y:S08]  /*0700*/  LDC R0, c[0x0][0x630] ;  /* 0x00018c00ff007b82 */ /* 0x000e700000000800 */
[----:B------:R-:W2:Y:S01]  /*0710*/  LDC.64 R22, c[0x0][0x620] ;  /* 0x00018800ff167b82 */ /* 0x000ea20000000a00 */
[----:B0-----:R-:W-:-:S04]  /*0720*/  ISETP.NE.U32.AND P0, PT, R20, RZ, PT ;  /* 0x000000ff1400720c */ /* 0x001fc80003f05070 */
[----:B------:R-:W-:-:S13]  /*0730*/  ISETP.NE.AND.EX P0, PT, R21, RZ, PT, P0 ;  /* 0x000000ff1500720c */ /* 0x000fda0003f05300 */
[----:B-12---:R-:W-:Y:S05]  /*0740*/  @!P0 BRA `(.L_x_5) ;  /* 0x0000000000288947 */ /* 0x006fea0003800000 */
[----:B------:R-:W0:Y:S02]  /*0750*/  LDC R13, c[0x0][0x634] ;  /* 0x00018d00ff0d7b82 */ /* 0x000e240000000800 */
[----:B0-----:R-:W-:-:S05]  /*0760*/  IADD3 R13, P0, R16, R13, RZ ;  /* 0x0000000d100d7210 */ /* 0x001fca0007f1e0ff */
[----:B------:R-:W-:-:S04]  /*0770*/  IMAD.X R15, RZ, RZ, R17, P0 ;  /* 0x000000ffff0f7224 */ /* 0x000fc800000e0611 */
[----:B------:R-:W-:-:S04]  /*0780*/  IMAD.WIDE.U32 R8, R15, R20, RZ ;  /* 0x000000140f087225 */ /* 0x000fc800078e00ff */
[----:B------:R-:W-:-:S04]  /*0790*/  IMAD.WIDE.U32 R10, P0, R13, R21, R8 ;  /* 0x000000150d0a7225 */ /* 0x000fc80007800008 */
[----:B------:R-:W-:-:S04]  /*07a0*/  IMAD.WIDE.U32 R8, R13, R20, RZ ;  /* 0x000000140d087225 */ /* 0x000fc800078e00ff */
[----:B------:R-:W-:Y:S01]  /*07b0*/  IMAD.X R13, RZ, RZ, RZ, P0 ;  /* 0x000000ffff0d7224 */ /* 0x000fe200000e06ff */
[----:B------:R-:W-:Y:S01]  /*07c0*/  IADD3 RZ, P0, R9, R10, RZ ;  /* 0x0000000a09ff7210 */ /* 0x000fe20007f1e0ff */
[----:B------:R-:W-:-:S04]  /*07d0*/  IMAD.MOV.U32 R12, RZ, RZ, R11 ;  /* 0x000000ffff0c7224 */ /* 0x000fc800078e000b */
[----:B------:R-:W-:-:S08]  /*07e0*/  IMAD.WIDE.U32.X R8, R15, R21, R12, P0 ;  /* 0x000000150f087225 */ /* 0x000fd000000e040c */
.L_x_5:
[-CC-:B------:R-:W-:Y:S01]  /*07f0*/  SHF.R.U64 R99, R8, R0.reuse, R9.reuse ;  /* 0x0000000008637219 */ /* 0x180fe20000001209 */
[----:B------:R-:W0:Y:S01]  /*0800*/  LDC R12, c[0x0][0x618] ;  /* 0x00018600ff0c7b82 */ /* 0x000e220000000800 */
[----:B------:R-:W-:Y:S01]  /*0810*/  SHF.R.U32.HI R7, RZ, R0, R9 ;  /* 0x00000000ff077219 */ /* 0x000fe20000011609 */
[----:B------:R-:W-:Y:S01]  /*0820*/  ULDC UR4, c[0x0][0x150] ;  /* 0x0000540000047ab9 */ /* 0x000fe20000000800 */
[----:B------:R-:W-:Y:S02]  /*0830*/  IADD3 R11, P0, RZ, -R99, RZ ;  /* 0x80000063ff0b7210 */ /* 0x000fe40007f1e0ff */
[----:B------:R-:W-:-:S03]  /*0840*/  I2FP.F32.U32 R0, R6 ;  /* 0x0000000600007245 */ /* 0x000fc60000201000 */
[----:B------:R-:W1:Y:S01]  /*0850*/  LDC.64 R30, c[0x0][0x640] ;  /* 0x00019000ff1e7b82 */ /* 0x000e620000000a00 */
[----:B------:R-:W-:Y:S02]  /*0860*/  IMAD.X R13, RZ, RZ, ~R7, P0 ;  /* 0x000000ffff0d7224 */ /* 0x000fe400000e0e07 */
[----:B------:R-:W-:Y:S01]  /*0870*/  FMUL R0, R0, UR4 ;  /* 0x0000000400007c20 */ /* 0x000fe20008400000 */
[----:B------:R-:W-:Y:S01]  /*0880*/  IMAD.WIDE.U32 R8, R11, R22, R16 ;  /* 0x000000160b087225 */ /* 0x000fe200078e0010 */
[----:B------:R-:W-:-:S03]  /*0890*/  ULDC UR4, c[0x0][0x154] ;  /* 0x0000550000047ab9 */ /* 0x000fc60000000800 */
[----:B------:R-:W-:Y:S01]  /*08a0*/  IMAD R10, R13, R22, RZ ;  /* 0x000000160d0a7224 */ /* 0x000fe200078e02ff */
[----:B------:R-:W2:Y:S01]  /*08b0*/  LDC R7, c[0x0][0x144] ;  /* 0x00005100ff077b82 */ /* 0x000ea20000000800 */
[----:B------:R-:W3:Y:S02]  /*08c0*/  F2I.U32.TRUNC.NTZ R0, R0 ;  /* 0x0000000000007305 */ /* 0x000ee4000020f000 */
[----:B------:R-:W-:-:S04]  /*08d0*/  IMAD R11, R11, R23, R10 ;  /* 0x000000170b0b7224 */ /* 0x000fc800078e020a */
[----:B------:R-:W-:Y:S01]  /*08e0*/  IMAD.IADD R9, R9, 0x1, R11 ;  /* 0x0000000109097824 */ /* 0x000fe200078e020b */
[----:B------:R-:W4:Y:S01]  /*08f0*/  LDC R24, c[0x0][0x608] ;  /* 0x00018200ff187b82 */ /* 0x000f220000000800 */
[----:B------:R-:W-:-:S03]  /*0900*/  IMAD.MOV.U32 R11, RZ, RZ, -0x1 ;  /* 0xffffffffff0b7424 */ /* 0x000fc600078e00ff */
[-CC-:B0-----:R-:W-:Y:S02]  /*0910*/  SHF.R.U64 R22, R8, R12.reuse, R9.reuse ;  /* 0x0000000c08167219 */ /* 0x181fe40000001209 */
[----:B------:R-:W-:Y:S02]  /*0920*/  I2FP.F32.U32 R8, R5 ;  /* 0x0000000500087245 */ /* 0x000fe40000201000 */
[----:B------:R-:W0:Y:S01]  /*0930*/  LDC R28, c[0x0][0x658] ;  /* 0x00019600ff1c7b82 */ /* 0x000e220000000800 */
[----:B-1----:R-:W-:Y:S01]  /*0940*/  ISETP.NE.U32.AND P0, PT, R30, RZ, PT ;  /* 0x000000ff1e00720c */ /* 0x002fe20003f05070 */
[----:B---3--:R-:W-:Y:S02]  /*0950*/  IMAD.MOV R10, RZ, RZ, -R0 ;  /* 0x000000ffff0a7224 */ /* 0x008fe400078e0a00 */
[----:B------:R-:W-:Y:S01]  /*0960*/  FMUL R8, R8, UR4 ;  /* 0x0000000408087c20 */ /* 0x000fe20008400000 */
[----:B------:R-:W-:Y:S02]  /*0970*/  SHF.R.U32.HI R9, RZ, R12, R9 ;  /* 0x0000000cff097219 */ /* 0x000fe40000011609 */
[----:B------:R-:W-:Y:S01]  /*0980*/  ISETP.NE.AND.EX P0, PT, R31, RZ, PT, P0 ;  /* 0x000000ff1f00720c */ /* 0x000fe20003f05300 */
[----:B------:R1:W3:Y:S01]  /*0990*/  F2I.U32.TRUNC.NTZ R15, R8 ;  /* 0x00000008000f7305 */ /* 0x0002e2000020f000 */
[----:B------:R-:W1:Y:S01]  /*09a0*/  LDC R20, c[0x0][0x148] ;  /* 0x00005200ff147b82 */ /* 0x000e620000000800 */
[----:B--2---:R-:W-:-:S07]  /*09b0*/  IMAD R0, R7, R10, R6 ;  /* 0x0000000a07007224 */ /* 0x004fce00078e0206 */
[----:B------:R-:W2:Y:S01]  /*09c0*/  LDC R26, c[0x0][0x600] ;  /* 0x00018000ff1a7b82 */ /* 0x000ea20000000800 */
[-CC-:B----4-:R-:W-:Y:S02]  /*09d0*/  SHF.R.U64 R32, R22, R24.reuse, R9.reuse ;  /* 0x0000001816207219 */ /* 0x190fe40000001209 */
[----:B------:R-:W-:Y:S01]  /*09e0*/  SHF.R.U32.HI R7, RZ, R24, R9 ;  /* 0x00000018ff077219 */ /* 0x000fe20000011609 */
[----:B------:R-:W-:-:S04]  /*09f0*/  IMAD.MOV.U32 R9, RZ, RZ, 0x1 ;  /* 0x00000001ff097424 */ /* 0x000fc800078e00ff */
[----:B------:R-:W4:Y:S01]  /*0a00*/  LDC R21, c[0x0][0x648] ;  /* 0x00019200ff157b82 */ /* 0x000f220000000800 */
[-C--:B0-----:R-:W-:Y:S02]  /*0a10*/  SHF.L.U32 R6, R11, R28.reuse, RZ ;  /* 0x0000001c0b067219 */ /* 0x081fe400000006ff */
[--C-:B------:R-:W-:Y:S02]  /*0a20*/  SHF.R.U64 R24, R32, R28, R7.reuse ;  /* 0x0000001c20187219 */ /* 0x100fe40000001207 */
[----:B------:R-:W-:Y:S02]  /*0a30*/  LOP3.LUT R13, RZ, R6, RZ, 0x33, !PT ;  /* 0x00000006ff0d7212 */ /* 0x000fe400078e33ff */
[-C--:B------:R-:W-:Y:S01]  /*0a40*/  SHF.R.U32.HI R7, RZ, R28.reuse, R7 ;  /* 0x0000001cff077219 */ /* 0x080fe20000011607 */
[----:B------:R-:W0:Y:S01]  /*0a50*/  LDC R23, c[0x0][0x638] ;  /* 0x00018e00ff177b82 */ /* 0x000e220000000800 */
[----:B------:R-:W-:Y:S01]  /*0a60*/  SHF.L.U32 R12, R9, R28, RZ ;  /* 0x0000001c090c7219 */ /* 0x000fe200000006ff */
[----:B------:R-:W-:-:S06]  /*0a70*/  IMAD.MOV.U32 R6, RZ, RZ, R24 ;  /* 0x000000ffff067224 */ /* 0x000fcc00078e0018 */
[----:B------:R-:W0:Y:S01]  /*0a80*/  LDC R101, c[0x0][0x610] ;  /* 0x00018400ff657b82 */ /* 0x000e220000000800 */
[----:B-1-3--:R-:W-:Y:S05]  /*0a90*/  @!P0 BRA `(.L_x_6) ;  /* 0x0000000000288947 */ /* 0x00afea0003800000 */
[----:B------:R-:W1:Y:S02]  /*0aa0*/  LDC R11, c[0x0][0x64c] ;  /* 0x00019300ff0b7b82 */ /* 0x000e640000000800 */
[----:B-1----:R-:W-:-:S05]  /*0ab0*/  IADD3 R11, P0, R24, R11, RZ ;  /* 0x0000000b180b7210 */ /* 0x002fca0007f1e0ff */
        /* <DEDUP_REMOVED lines=8> */
.L_x_6:
[----:B----4-:R-:W-:Y:S01]  /*0b40*/  SHF.R.U64 R6, R6, R21, R7 ;  /* 0x0000001506067219 */ /* 0x010fe20000001207 */
[----:B--2---:R-:W-:Y:S01]  /*0b50*/  VIADD R7, R26, 0xffffffff ;  /* 0xffffffff1a077836 */ /* 0x004fe20000000000 */
[----:B------:R-:W-:Y:S01]  /*0b60*/  LOP3.LUT R13, R32, R13, RZ, 0xc0, !PT ;  /* 0x0000000d200d7212 */ /* 0x000fe200078ec0ff */
[----:B------:R-:W-:Y:S02]  /*0b70*/  IMAD.MOV R15, RZ, RZ, -R15 ;  /* 0x000000ffff0f7224 */ /* 0x000fe400078e0a0f */
[----:B------:R-:W-:Y:S02]  /*0b80*/  IMAD.MOV R8, RZ, RZ, -R6 ;  /* 0x000000ffff087224 */ /* 0x000fe400078e0a06 */
[----:B------:R-:W-:Y:S01]  /*0b90*/  IMAD R13, R12, R6, R13 ;  /* 0x000000060c0d7224 */ /* 0x000fe200078e020d */
[----:B------:R-:W-:Y:S01]  /*0ba0*/  LOP3.LUT R6, R22, R7, RZ, 0xc0, !PT ;  /* 0x0000000716067212 */ /* 0x000fe200078ec0ff */
[----:B------:R-:W-:Y:S02]  /*0bb0*/  @P3 IMAD R0, R20, R15, R5 ;  /* 0x0000000f14003224 */ /* 0x000fe400078e0205 */
[----:B0-----:R-:W-:-:S02]  /*0bc0*/  IMAD R5, R8, R23, R24 ;  /* 0x0000001708057224 */ /* 0x001fc400078e0218 */
[----:B------:R-:W-:Y:S02]  /*0bd0*/  IMAD R101, R13, R101, R0 ;  /* 0x000000650d657224 */ /* 0x000fe400078e0200 */
[----:B------:R-:W-:Y:S02]  /*0be0*/  IMAD R6, R5, R26, R6 ;  /* 0x0000001a05067224 */ /* 0x000fe400078e0206 */
[----:B------:R-:W-:-:S03]  /*0bf0*/  IMAD.MOV.U32 R0, RZ, RZ, 0x1 ;  /* 0x00000001ff007424 */ /* 0x000fc600078e00ff */
[----:B------:R-:W-:Y:S02]  /*0c00*/  SEL R100, R6, R101, !P3 ;  /* 0x0000006506647207 */ /* 0x000fe40005800000 */
[----:B------:R-:W-:-:S07]  /*0c10*/  SEL R101, R101, R6, !P3 ;  /* 0x0000000665657207 */ /* 0x000fce0005800000 */
.L_x_4:
[----:B------:R-:W-:-:S08]  /*0c20*/  NOP ;  /* 0x0000000000007918 */ /* 0x000fd00000000000 */
[----:B------:R-:W0:Y:S02]  /*0c30*/  USETMAXREG.TRY_ALLOC.CTAPOOL UP0, 0xe8 ;  /* 0x000000e8000079c8 */ /* 0x000e240008000600 */
[----:B0-----:R-:W-:-:S13]  /*0c40*/  PLOP3.LUT P0, PT, PT, PT, UP0, 0x80, 0x0 ;  /* 0x000000000000781c */ /* 0x001fda0003f0f008 */
[----:B------:R-:W-:Y:S05]  /*0c50*/  @!P0 BRA `(.L_x_4) ;  /* 0xfffffffc00f08947 */ /* 0x000fea000383ffff */
[----:B------:R-:W-:Y:S01]  /*0c60*/  ULDC.64 UR4, c[0x0][0x598] ;  /* 0x0001660000047ab9 */ /* 0x000fe20000000a00 */
[----:B------:R-:W-:Y:S01]  /*0c70*/  ULDC.64 UR36, c[0x0][0x208] ;  /* 0x0000820000247ab9 */ /* 0x000fe20000000a00 */
[----:B------:R-:W-:-:S04]  /*0c80*/  ISETP.NE.U32.AND P0, PT, RZ, UR4, PT ;  /* 0x00000004ff007c0c */ /* 0x000fc8000bf05070 */
[----:B------:R-:W-:-:S13]  /*0c90*/  ISETP.NE.AND.EX P0, PT, RZ, UR5, PT, P0 ;  /* 0x00000005ff007c0c */ /* 0x000fda000bf05300 */
[----:B------:R-:W-:Y:S05]  /*0ca0*/  @!P0 BRA `(.L_x_7) ;  /* 0x00000000001c8947 */ /* 0x000fea0003800000 */
[----:B------:R-:W0:Y:S02]  /*0cb0*/  LDC.64 R6, c[0x0][0x598] ;  /* 0x00016600ff067b82 */ /* 0x000e240000000a00 */
[----:B0-----:R-:W2:Y:S02]  /*0cc0*/  LDG.E.64 R6, desc[UR36][R6.64] ;  /* 0x0000002406067981 */ /* 0x001ea4000c1e1b00 */
[----:B--2---:R-:W-:-:S04]  /*0cd0*/  ISETP.NE.U32.AND P0, PT, R6, RZ, PT ;  /* 0x000000ff0600720c */ /* 0x004fc80003f05070 */
[----:B------:R-:W-:-:S13]  /*0ce0*/  ISETP.NE.AND.EX P0, PT, R7, RZ, PT, P0 ;  /* 0x000000ff0700720c */ /* 0x000fda0003f05300 */
[----:B------:R-:W-:Y:S05]  /*0cf0*/  @!P0 BRA `(.L_x_7) ;  /* 0x0000000000088947 */ /* 0x000fea0003800000 */
[----:B------:R0:W5:Y:S01]  /*0d00*/  LD.E R19, desc[UR36][R6.64] ;  /* 0x0000002406137980 */ /* 0x000162000c101900 */
[----:B------:R-:W-:Y:S05]  /*0d10*/  BRA `(.L_x_8) ;  /* 0x0000000000247947 */ /* 0x000fea0003800000 */
.L_x_7:
[----:B------:R-:W-:Y:S02]  /*0d20*/  ULDC.64 UR4, c[0x0][0x588] ;  /* 0x0001620000047ab9 */ /* 0x000fe40000000a00 */
[----:B------:R-:W-:-:S04]  /*0d30*/  ISETP.NE.U32.AND P0, PT, RZ, UR4, PT ;  /* 0x00000004ff007c0c */ /* 0x000fc8000bf05070 */
[----:B------:R-:W-:-:S13]  /*0d40*/  ISETP.NE.AND.EX P0, PT, RZ, UR5, PT, P0 ;  /* 0x00000005ff007c0c */ /* 0x000fda000bf05300 */
[----:B------:R-:W-:Y:S05]  /*0d50*/  @!P0 BRA `(.L_x_9) ;  /* 0x00000000000c8947 */ /* 0x000fea0003800000 */
[----:B------:R-:W0:Y:S02]  /*0d60*/  LDC.64 R6, c[0x0][0x588] ;  /* 0x00016200ff067b82 */ /* 0x000e240000000a00 */
[----:B0-----:R1:W5:Y:S01]  /*0d70*/  LDG.E R19, desc[UR36][R6.64] ;  /* 0x0000002406137981 */ /* 0x001362000c1e1900 */
[----:B------:R-:W-:Y:S05]  /*0d80*/  BRA `(.L_x_8) ;  /* 0x0000000000087947 */ /* 0x000fea0003800000 */
.L_x_9:
[----:B------:R-:W-:Y:S02]  /*0d90*/  ULDC UR4, c[0x0][0x580] ;  /* 0x0001600000047ab9 */ /* 0x000fe40000000800 */
[----:B------:R-:W-:-:S07]  /*0da0*/  IMAD.U32 R19, RZ, RZ, UR4 ;  /* 0x00000004ff137e24 */ /* 0x000fce000f8e00ff */
.L_x_8:
[----:B------:R-:W-:Y:S02]  /*0db0*/  ULDC.64 UR4, c[0x0][0x5a0] ;  /* 0x0001680000047ab9 */ /* 0x000fe40000000a00 */
[----:B------:R-:W-:-:S04]  /*0dc0*/  ISETP.NE.U32.AND P0, PT, RZ, UR4, PT ;  /* 0x00000004ff007c0c */ /* 0x000fc8000bf05070 */
[----:B------:R-:W-:-:S13]  /*0dd0*/  ISETP.NE.AND.EX P0, PT, RZ, UR5, PT, P0 ;  /* 0x00000005ff007c0c */ /* 0x000fda000bf05300 */
[----:B------:R-:W-:Y:S05]  /*0de0*/  @!P0 BRA `(.L_x_10) ;  /* 0x00000000001c8947 */ /* 0x000fea0003800000 */
[----:B01----:R-:W0:Y:S02]  /*0df0*/  LDC.64 R6, c[0x0][0x5a0] ;  /* 0x00016800ff067b82 */ /* 0x003e240000000a00 */
[----:B0-----:R-:W2:Y:S02]  /*0e00*/  LDG.E.64 R6, desc[UR36][R6.64] ;  /* 0x0000002406067981 */ /* 0x001ea4000c1e1b00 */
[----:B--2---:R-:W-:-:S04]  /*0e10*/  ISETP.NE.U32.AND P0, PT, R6, RZ, PT ;  /* 0x000000ff0600720c */ /* 0x004fc80003f05070 */
[----:B------:R-:W-:-:S13]  /*0e20*/  ISETP.NE.AND.EX P0, PT, R7, RZ, PT, P0 ;  /* 0x000000ff0700720c */ /* 0x000fda0003f05300 */
[----:B------:R-:W-:Y:S05]  /*0e30*/  @!P0 BRA `(.L_x_10) ;  /* 0x0000000000088947 */ /* 0x000fea0003800000 */
[----:B------:R0:W5:Y:S01]  /*0e40*/  LD.E R88, desc[UR36][R6.64] ;  /* 0x0000002406587980 */ /* 0x000162000c101900 */
[----:B------:R-:W-:Y:S05]  /*0e50*/  BRA `(.L_x_11) ;  /* 0x0000000000247947 */ /* 0x000fea0003800000 */
.L_x_10:
[----:B------:R-:W-:Y:S02]  /*0e60*/  ULDC.64 UR4, c[0x0][0x590] ;  /* 0x0001640000047ab9 */ /* 0x000fe40000000a00 */
[----:B------:R-:W-:-:S04]  /*0e70*/  ISETP.NE.U32.AND P0, PT, RZ, UR4, PT ;  /* 0x00000004ff007c0c */ /* 0x000fc8000bf05070 */
[----:B------:R-:W-:-:S13]  /*0e80*/  ISETP.NE.AND.EX P0, PT, RZ, UR5, PT, P0 ;  /* 0x00000005ff007c0c */ /* 0x000fda000bf05300 */
[----:B------:R-:W-:Y:S05]  /*0e90*/  @!P0 BRA `(.L_x_12) ;  /* 0x00000000000c8947 */ /* 0x000fea0003800000 */
[----:B------:R-:W2:Y:S02]  /*0ea0*/  LDC.64 R88, c[0x0][0x590] ;  /* 0x00016400ff587b82 */ /* 0x000ea40000000a00 */
[----:B--2---:R2:W5:Y:S01]  /*0eb0*/  LDG.E R88, desc[UR36][R88.64] ;  /* 0x0000002458587981 */ /* 0x004562000c1e1900 */
[----:B------:R-:W-:Y:S05]  /*0ec0*/  BRA `(.L_x_11) ;  /* 0x0000000000087947 */ /* 0x000fea0003800000 */
.L_x_12:
[----:B------:R-:W-:Y:S02]  /*0ed0*/  ULDC UR4, c[0x0][0x584] ;  /* 0x0001610000047ab9 */ /* 0x000fe40000000800 */
[----:B------:R-:W-:-:S07]  /*0ee0*/  IMAD.U32 R88, RZ, RZ, UR4 ;  /* 0x00000004ff587e24 */ /* 0x000fce000f8e00ff */
.L_x_11:
[----:B------:R-:W-:-:S13]  /*0ef0*/  LOP3.LUT P0, RZ, R0, 0xff, RZ, 0xc0, !PT ;  /* 0x000000ff00ff7812 */ /* 0x000fda000780c0ff */
[----:B------:R-:W-:Y:S05]  /*0f00*/  @!P0 EXIT ;  /* 0x000000000000894d */ /* 0x000fea0003800000 */
[----:B------:R-:W3:Y:S01]  /*0f10*/  LDC R90, c[0x0][0x658] ;  /* 0x00019600ff5a7b82 */ /* 0x000ee20000000800 */
[----:B------:R-:W-:Y:S01]  /*0f20*/  ULDC.64 UR6, c[0x0][0x288] ;  /* 0x0000a20000067ab9 */ /* 0x000fe20000000a00 */
[----:B------:R-:W-:Y:S01]  /*0f30*/  LOP3.LUT R14, R14, 0x1, RZ, 0xc0, !PT ;  /* 0x000000010e0e7812 */ /* 0x000fe200078ec0ff */
[----:B------:R-:W-:Y:S01]  /*0f40*/  UIADD3 UR4, UR7, 0x7f, URZ ;  /* 0x0000007f07047890 */ /* 0x000fe2000fffe03f */
[----:B------:R-:W-:Y:S01]  /*0f50*/  SHF.R.U32.HI R0, RZ, 0x2, R3 ;  /* 0x00000002ff007819 */ /* 0x000fe20000011603 */
[----:B01----:R-:W-:Y:S01]  /*0f60*/  IMAD.MOV.U32 R7, RZ, RZ, -0x1 ;  /* 0xffffffffff077424 */ /* 0x003fe200078e00ff */
[----:B------:R-:W-:Y:S01]  /*0f70*/  SHF.R.U32.HI R4, RZ, 0x1, R4 ;  /* 0x00000001ff047819 */ /* 0x000fe20000011604 */
[----:B------:R-:W-:Y:S01]  /*0f80*/  USHF.R.S32.HI UR5, URZ, 0x1f, UR4 ;  /* 0x0000001f3f057899 */ /* 0x000fe20008011404 */
[----:B------:R-:W0:Y:S01]  /*0f90*/  LDC.64 R92, c[0x0][0x5c8] ;  /* 0x00017200ff5c7b82 */ /* 0x000e220000000a00 */
[----:B------:R-:W-:Y:S01]  /*0fa0*/  IMAD.SHL.U32 R5, R14, 0x40, RZ ;  /* 0x000000400e057824 */ /* 0x000fe200078e00ff */
[----:B------:R-:W-:Y:S01]  /*0fb0*/  LOP3.LUT R0, R0, 0x7, RZ, 0xc0, !PT ;  /* 0x0000000700007812 */ /* 0x000fe200078ec0ff */
[----:B------:R-:W-:Y:S01]  /*0fc0*/  ULEA.HI UR5, UR5, UR4, URZ, 0x7 ;  /* 0x0000000405057291 */ /* 0x000fe2000f8f383f */
[----:B------:R-:W-:Y:S01]  /*0fd0*/  LOP3.LUT R23, R4, 0x30, RZ, 0xc0, !PT ;  /* 0x0000003004177812 */ /* 0x000fe200078ec0ff */
[----:B------:R-:W-:Y:S01]  /*0fe0*/  IMAD.MOV.U32 R9, RZ, RZ, 0x1 ;  /* 0x00000001ff097424 */ /* 0x000fe200078e00ff */
[--C-:B------:R-:W-:Y:S01]  /*0ff0*/  LOP3.LUT R22, R5, 0x40, R0.reuse, 0xe2, !PT ;  /* 0x0000004005167812 */ /* 0x100fe200078ee200 */
[----:B------:R-:W-:Y:S01]  /*1000*/  USHF.R.S32.HI UR43, URZ, 0x7, UR5 ;  /* 0x000000073f2b7899 */ /* 0x000fe20008011405 */
[----:B------:R-:W1:Y:S01]  /*1010*/  LDC R95, c[0x0][0x600] ;  /* 0x00018000ff5f7b82 */ /* 0x000e620000000800 */
[-C--:B------:R-:W-:Y:S01]  /*1020*/  IADD3 R5, RZ, -R23.reuse, -R0 ;  /* 0x80000017ff057210 */ /* 0x080fe20007ffe800 */
[----:B------:R-:W-:Y:S01]  /*1030*/  IMAD.U32 R6, RZ, RZ, UR6 ;  /* 0x00000006ff067e24 */ /* 0x000fe2000f8e00ff */
[C---:B--2---:R-:W-:Y:S01]  /*1040*/  LOP3.LUT R89, R3.reuse, 0x3, RZ, 0xc0, !PT ;  /* 0x0000000303597812 */ /* 0x044fe200078ec0ff */
[----:B------:R-:W-:Y:S01]  /*1050*/  UISETP.LT.AND UP0, UPT, UR43, 0x1, UPT ;  /* 0x000000012b00788c */ /* 0x000fe2000bf01270 */
[----:B------:R-:W-:Y:S01]  /*1060*/  LOP3.LUT R94, R3, 0x80, RZ, 0xc0, !PT ;  /* 0x00000080035e7812 */ /* 0x000fe200078ec0ff */
[----:B------:R-:W-:Y:S01]  /*1070*/  IMAD R5, R14, -0x40, R5 ;  /* 0xffffffc00e057824 */ /* 0x000fe200078e0205 */
[----:B------:R-:W-:Y:S01]  /*1080*/  ULDC UR4, c[0x0][0x284] ;  /* 0x0000a10000047ab9 */ /* 0x000fe20000000800 */
[-C--:B---3--:R-:W-:Y:S01]  /*1090*/  SHF.L.U32 R7, R7, R90.reuse, RZ ;  /* 0x0000005a07077219 */ /* 0x088fe200000006ff */
[----:B------:R-:W-:Y:S01]  /*10a0*/  USEL UR44, UR43, 0x1, UP0 ;  /* 0x000000012b2c7887 */ /* 0x000fe20008000000 */
[----:B------:R-:W-:Y:S01]  /*10b0*/  LOP3.LUT R22, R22, R23, RZ, 0xfc, !PT ;  /* 0x0000001716167212 */ /* 0x000fe200078efcff */
[----:B------:R-:W-:Y:S01]  /*10c0*/  IMAD R89, R89, -0x2, R6 ;  /* 0xfffffffe59597824 */ /* 0x000fe200078e0206 */
[----:B------:R-:W-:Y:S01]  /*10d0*/  SHF.L.U32 R90, R9, R90, RZ ;  /* 0x0000005a095a7219 */ /* 0x000fe200000006ff */
[----:B------:R-:W-:Y:S01]  /*10e0*/  VIADD R97, R5, UR4 ;  /* 0x0000000405617c36 */ /* 0x000fe20008000000 */
[----:B------:R-:W-:Y:S01]  /*10f0*/  LOP3.LUT R98, R18, 0x1, RZ, 0xfc, !PT ;  /* 0x0000000112627812 */ /* 0x000fe200078efcff */
[----:B------:R-:W-:Y:S01]  /*1100*/  IMAD.MOV.U32 R23, RZ, RZ, RZ ;  /* 0x000000ffff177224 */ /* 0x000fe200078e00ff */
[C---:B0-----:R-:W-:Y:S01]  /*1110*/  SHF.L.U64.HI R91, R92.reuse, 0x3, R93 ;  /* 0x000000035c5b7819 */ /* 0x041fe2000001025d */
[----:B------:R-:W-:Y:S01]  /*1120*/  IMAD.SHL.U32 R92, R92, 0x8, RZ ;  /* 0x000000085c5c7824 */ /* 0x000fe200078e00ff */
[----:B------:R-:W-:Y:S01]  /*1130*/  SHF.R.U32.HI R94, RZ, 0x7, R94 ;  /* 0x00000007ff5e7819 */ /* 0x000fe2000001165e */
[----:B------:R-:W-:Y:S01]  /*1140*/  IMAD.SHL.U32 R93, R3, 0x2, RZ ;  /* 0x00000002035d7824 */ /* 0x000fe200078e00ff */
[----:B------:R-:W-:Y:S01]  /*1150*/  LOP3.LUT R96, RZ, R7, RZ, 0x33, !PT ;  /* 0x00000007ff607212 */ /* 0x000fe200078e33ff */
[----:B------:R-:W-:Y:S01]  /*1160*/  UIADD3 UR44, UR43, -UR44, URZ ;  /* 0x8000002c2b2c7290 */ /* 0x000fe2000fffe03f */
[----:B------:R-:W-:Y:S01]  /*1170*/  UMOV UR40, URZ ;  /* 0x0000003f00287c82 */ /* 0x000fe20008000000 */
[----:B-1----:R-:W-:Y:S01]  /*1180*/  VIADD R95, R95, 0xffffffff ;  /* 0xffffffff5f5f7836 */ /* 0x002fe20000000000 */
[----:B------:R-:W-:-:S09]  /*1190*/  UMOV UR42, URZ ;  /* 0x0000003f002a7c82 */ /* 0x000fd20008000000 */
.L_x_158:
[----:B0-----:R-:W0:Y:S01]  /*11a0*/  SHFL.IDX PT, R0, R94, RZ, 0x1f ;  /* 0x00001fff5e007589 */ /* 0x001e2200000e0000 */
[----:B-1----:R-:W1:Y:S01]  /*11b0*/  S2UR UR7, SR_CgaCtaId ;  /* 0x00000000000779c3 */ /* 0x002e620000008800 */
[----:B------:R-:W-:Y:S01]  /*11c0*/  UMOV UR6, 0x400 ;  /* 0x0000040000067882 */ /* 0x000fe20000000000 */
[----:B0-----:R-:W-:Y:S01]  /*11d0*/  R2UR UR4, R0 ;  /* 0x00000000000472ca */ /* 0x001fe200000e0000 */
[----:B-1----:R-:W-:-:S12]  /*11e0*/  ULEA UR46, UR7, UR6, 0x18 ;  /* 0x00000006072e7291 */ /* 0x002fd8000f8ec03f */
[----:B------:R-:W-:-:S04]  /*11f0*/  ULEA.HI UR5, UR4, UR4, URZ, 0x1 ;  /* 0x0000000404057291 */ /* 0x000fc8000f8f083f */
[----:B------:R-:W-:-:S04]  /*1200*/  ULOP3.LUT UR5, UR5, 0x7fffe, URZ, 0xc0, !UPT ;  /* 0x0007fffe05057892 */ /* 0x000fc8000f8ec03f */
[----:B------:R-:W-:-:S03]  /*1210*/  UIADD3 UR5, UR4, -UR5, URZ ;  /* 0x8000000504057290 */ /* 0x000fc6000fffe03f */
[----:B------:R-:W-:Y:S01]  /*1220*/  ULDC UR4, c[0x0][0x28c] ;  /* 0x0000a30000047ab9 */ /* 0x000fe20000000800 */
[----:B------:R-:W-:Y:S01]  /*1230*/  ULEA UR5, UR5, UR46, 0xd ;  /* 0x0000002e05057291 */ /* 0x000fe2000f8e683f */
[----:B------:R-:W-:-:S03]  /*1240*/  ISETP.LT.AND P0, PT, RZ, UR4, PT ;  /* 0x00000004ff007c0c */ /* 0x000fc6000bf01270 */
[----:B------:R-:W-:-:S04]  /*1250*/  UIADD3 UR5, UR5, 0x100, URZ ;  /* 0x0000010005057890 */ /* 0x000fc8000fffe03f */
[----:B------:R-:W-:-:S04]  /*1260*/  USHF.R.U32.HI UR5, URZ, 0x4, UR5 ;  /* 0x000000043f057899 */ /* 0x000fc80008011605 */
[----:B------:R-:W-:-:S04]  /*1270*/  ULOP3.LUT UR5, UR5, 0x3fff, URZ, 0xc0, !UPT ;  /* 0x00003fff05057892 */ /* 0x000fc8000f8ec03f */
[----:B------:R-:W-:Y:S01]  /*1280*/  ULOP3.LUT UR45, UR5, 0x10000, URZ, 0xfc, !UPT ;  /* 0x00010000052d7892 */ /* 0x000fe2000f8efc3f */
[----:B--2345:R-:W-:Y:S11]  /*1290*/  @P0 BRA `(.L_x_13) ;  /* 0x0000000000400947 */ /* 0x03cff60003800000 */
[----:B------:R-:W-:Y:S01]  /*12a0*/  MOV R0, 0x0 ;  /* 0x0000000000007802 */ /* 0x000fe20000000f00 */
[----:B------:R-:W-:Y:S01]  /*12b0*/  ULDC.64 UR4, c[0x4][0x68] ;  /* 0x01001a0000047ab9 */ /* 0x000fe20000000a00 */
[----:B------:R-:W-:Y:S01]  /*12c0*/  ULDC.64 UR6, c[0x4][0x8] ;  /* 0x0100020000067ab9 */ /* 0x000fe20000000a00 */
[----:B------:R-:W-:Y:S01]  /*12d0*/  IMAD.U32 R4, RZ, RZ, UR4 ;  /* 0x00000004ff047e24 */ /* 0x000fe2000f8e00ff */
[----:B------:R0:W1:Y:S01]  /*12e0*/  LDC.64 R14, c[0x4][R0] ;  /* 0x01000000000e7b82 */ /* 0x0000620000000a00 */
[----:B------:R-:W-:Y:S01]  /*12f0*/  IMAD.U32 R5, RZ, RZ, UR5 ;  /* 0x00000005ff057e24 */ /* 0x000fe2000f8e00ff */
[----:B------:R-:W-:Y:S01]  /*1300*/  ULDC.64 UR4, c[0x4][0x70] ;  /* 0x01001c0000047ab9 */ /* 0x000fe20000000a00 */
[----:B------:R-:W-:Y:S02]  /*1310*/  IMAD.U32 R10, RZ, RZ, UR6 ;  /* 0x00000006ff0a7e24 */ /* 0x000fe4000f8e00ff */
[----:B------:R-:W-:Y:S02]  /*1320*/  IMAD.U32 R6, RZ, RZ, UR4 ;  /* 0x00000004ff067e24 */ /* 0x000fe4000f8e00ff */
[----:B------:R-:W-:-:S02]  /*1330*/  IMAD.U32 R7, RZ, RZ, UR5 ;  /* 0x00000005ff077e24 */ /* 0x000fc4000f8e00ff */
[----:B------:R-:W-:Y:S02]  /*1340*/  IMAD.U32 R11, RZ, RZ, UR7 ;  /* 0x00000007ff0b7e24 */ /* 0x000fe4000f8e00ff */
[----:B------:R-:W-:Y:S02]  /*1350*/  IMAD.MOV.U32 R8, RZ, RZ, 0x1e1 ;  /* 0x000001e1ff087424 */ /* 0x000fe400078e00ff */
[----:B------:R-:W-:Y:S02]  /*1360*/  IMAD.MOV.U32 R12, RZ, RZ, 0x1 ;  /* 0x00000001ff0c7424 */ /* 0x000fe400078e00ff */
[----:B0-----:R-:W-:-:S07]  /*1370*/  IMAD.MOV.U32 R13, RZ, RZ, RZ ;  /* 0x000000ffff0d7224 */ /* 0x001fce00078e00ff */
[----:B------:R-:W-:-:S07]  /*1380*/  LEPC R20, `(.L_x_13) ;  /* 0x000000001014794e */ /* 0x000fce0000000000 */
[----:B-1---5:R-:W-:Y:S05]  /*1390*/  CALL.ABS.NOINC R14 ;  /* 0x000000000e007343 */ /* 0x022fea0003c00000 */
.L_x_13:
[----:B------:R-:W-:-:S13]  /*13a0*/  ISETP.NE.AND P0, PT, R98, 0x3, PT ;  /* 0x000000036200780c */ /* 0x000fda0003f05270 */
[----:B------:R-:W-:Y:S05]  /*13b0*/  @!P0 BRA `(.L_x_14) ;  /* 0x0000000000048947 */ /* 0x000fea0003800000 */
[----:B------:R-:W-:Y:S01]  /*13c0*/  BPT.TRAP 0x1 ;  /* 0x000000040000795c */ /* 0x000fe20000300000 */
.L_x_14:
[----:B------:R-:W-:Y:S02]  /*13d0*/  IMAD.U32 R3, RZ, RZ, UR42 ;  /* 0x0000002aff037e24 */ /* 0x000fe4000f8e00ff */
[----:B------:R-:W-:-:S03]  /*13e0*/  IMAD.U32 R0, RZ, RZ, UR40 ;  /* 0x00000028ff007e24 */ /* 0x000fc6000f8e00ff */
[----:B------:R-:W-:Y:S02]  /*13f0*/  LEA R3, R3, UR46, 0x3 ;  /* 0x0000002e03037c11 */ /* 0x000fe4000f8e18ff */
[----:B------:R-:W-:-:S04]  /*1400*/  SHF.L.U32 R0, R0, 0x1f, RZ ;  /* 0x0000001f00007819 */ /* 0x000fc800000006ff */
[----:B------:R0:W1:Y:S01]  /*1410*/  SYNCS.PHASECHK.TRANS64.TRYWAIT P1, [R3+URZ], R0 ;  /* 0x00000000030075a7 */ /* 0x000062000802017f */
[----:B------:R-:W-:Y:S05]  /*1420*/  @!P0 BRA `(.L_x_15) ;  /* 0x0000000000048947 */ /* 0x000fea0003800000 */
[----:B------:R-:W-:Y:S01]  /*1430*/  BPT.TRAP 0x1 ;  /* 0x000000040000795c */ /* 0x000fe20000300000 */
.L_x_15:
[----:B------:R-:W-:-:S05]  /*1440*/  IMAD.U32 R4, RZ, RZ, UR44 ;  /* 0x0000002cff047e24 */ /* 0x000fca000f8e00ff */
[----:B------:R-:W-:Y:S01]  /*1450*/  ISETP.GE.AND P2, PT, R4, 0x1, PT ;  /* 0x000000010400780c */ /* 0x000fe20003f46270 */
[----:B-1----:R-:W-:-:S12]  /*1460*/  @P1 BRA `(.L_x_16) ;  /* 0x0000000000081947 */ /* 0x002fd80003800000 */
[----:B------:R-:W1:Y:S02]  /*1470*/  SYNCS.PHASECHK.TRANS64.TRYWAIT P1, [R3+URZ], R0 ;  /* 0x00000000030075a7 */ /* 0x000e64000802017f */
[----:B-1----:R-:W-:Y:S05]  /*1480*/  @!P1 BRA `(.L_x_17) ;  /* 0x00000068006c9947 */ /* 0x002fea0003800000 */
.L_x_16:
[----:B------:R-:W-:Y:S05]  /*1490*/  WARPSYNC.ALL ;  /* 0x0000000000007948 */ /* 0x000fea0003800000 */
[----:B------:R-:W-:Y:S01]  /*14a0*/  UIADD3 UR4, UR46, 0x18100, URZ ;  /* 0x000181002e047890 */ /* 0x000fe2000fffe03f */
[----:B------:R-:W-:Y:S01]  /*14b0*/  WARPGROUP.ARRIVE ;  /* 0x00000000000079c5 */ /* 0x000fe20000000000 */
[----:B------:R-:W-:Y:S02]  /*14c0*/  ULEA UR5, UR42, UR45, 0xb ;  /* 0x0000002d2a057291 */ /* 0x000fe4000f8e583f */
[----:B------:R-:W-:Y:S01]  /*14d0*/  USHF.R.U32.HI UR4, URZ, 0x4, UR4 ;  /* 0x000000043f047899 */ /* 0x000fe20008011604 */
[----:B------:R-:W-:Y:S01]  /*14e0*/  UMOV UR9, 0x40000040 ;  /* 0x4000004000097882 */ /* 0x000fe20000000000 */
[----:B------:R-:W-:-:S02]  /*14f0*/  UMOV UR11, 0x40000040 ;  /* 0x40000040000b7882 */ /* 0x000fc40000000000 */
[----:B------:R-:W-:Y:S01]  /*1500*/  ULOP3.LUT UR4, UR4, 0x3fff, URZ, 0xc0, !UPT ;  /* 0x00003fff04047892 */ /* 0x000fe2000f8ec03f */
[----:B------:R-:W-:-:S03]  /*1510*/  UMOV UR8, UR5 ;  /* 0x0000000500087c82 */ /* 0x000fc60008000000 */
[----:B------:R-:W-:-:S04]  /*1520*/  ULOP3.LUT UR4, UR4, 0x10000, URZ, 0xfc, !UPT ;  /* 0x0001000004047892 */ /* 0x000fc8000f8efc3f */
[----:B------:R-:W-:-:S07]  /*1530*/  ULEA UR6, UR42, UR4, 0xb ;  /* 0x000000042a067291 */ /* 0x000fce000f8e583f */
[----:B------:R-:W-:Y:S02]  /*1540*/  UMOV UR10, UR6 ;  /* 0x00000006000a7c82 */ /* 0x000fe40008000000 */
[----:B------:R-:W-:Y:S01]  /*1550*/  HGMMA.64x128x16.F32 R24, gdesc[UR8], RZ, !UPT, gsb0 ;  /* 0x01e00000081879f0 */ /* 0x000fe2000c0008ff */
[----:B------:R-:W-:Y:S02]  /*1560*/  UIADD3 UR8, UR5, 0x2, URZ ;  /* 0x0000000205087890 */ /* 0x000fe4000fffe03f */
[----:B------:R-:W-:Y:S01]  /*1570*/  UIADD3 UR10, UR6, 0x2, URZ ;  /* 0x00000002060a7890 */ /* 0x000fe2000fffe03f */
[----:B------:R-:W-:Y:S01]  /*1580*/  UMOV UR9, 0x40000040 ;  /* 0x4000004000097882 */ /* 0x000fe20000000000 */
[----:B------:R-:W-:Y:S01]  /*1590*/  UMOV UR11, 0x40000040 ;  /* 0x40000040000b7882 */ /* 0x000fe20000000000 */
[----:B------:R-:W-:Y:S02]  /*15a0*/  WARPGROUP.DEPBAR.LE gsb0, 0x0 ;  /* 0x00008000000079c5 */ /* 0x000fe40000010000 */
[----:B------:R-:W-:-:S06]  /*15b0*/  WARPGROUP.ARRIVE ;  /* 0x00000000000079c5 */ /* 0x000fcc0000000000 */
[----:B------:R-:W-:Y:S01]  /*15c0*/  HGMMA.64x128x16.F32 R24, gdesc[UR8], R24, gsb0 ;  /* 0x01e00000081879f0 */ /* 0x000fe20008000818 */
        /* <DEDUP_REMOVED lines=41> */
[----:B------:R-:W-:Y:S03]  /*1860*/  HGMMA.64x128x16.F32 R24, gdesc[UR8], R24, gsb0 ;  /* 0x01e00000081879f0 */ /* 0x000fe60008000818 */
[----:B------:R-:W-:Y:S02]  /*1870*/  WARPGROUP.DEPBAR.LE gsb0, 0x0 ;  /* 0x00008000000079c5 */ /* 0x000fe40000010000 */
[----:B------:R-:W-:Y:S05]  /*1880*/  @!P2 BRA `(.L_x_18) ;  /* 0x00000004008ca947 */ /* 0x000fea0003800000 */
[----:B------:R-:W-:Y:S01]  /*1890*/  UIADD3 UR5, UR42, 0x1, URZ ;  /* 0x000000012a057890 */ /* 0x000fe2000fffe03f */
[----:B01----:R-:W-:-:S03]  /*18a0*/  IMAD.U32 R0, RZ, RZ, UR44 ;  /* 0x0000002cff007e24 */ /* 0x003fc6000f8e00ff */
[----:B------:R-:W-:-:S04]  /*18b0*/  UISETP.NE.AND UP0, UPT, UR5, 0x3, UPT ;  /* 0x000000030500788c */ /* 0x000fc8000bf05270 */
[----:B------:R-:W-:Y:S02]  /*18c0*/  USEL UR6, URZ, 0x1, UP0 ;  /* 0x000000013f067887 */ /* 0x000fe40008000000 */
[----:B------:R-:W-:Y:S02]  /*18d0*/  USEL UR5, UR5, URZ, UP0 ;  /* 0x0000003f05057287 */ /* 0x000fe40008000000 */
[----:B------:R-:W-:-:S06]  /*18e0*/  ULOP3.LUT UR6, UR40, UR6, URZ, 0x3c, !UPT ;  /* 0x0000000628067292 */ /* 0x000fcc000f8e3c3f */
[----:B------:R-:W-:Y:S01]  /*18f0*/  IMAD.U32 R5, RZ, RZ, UR6 ;  /* 0x00000006ff057e24 */ /* 0x000fe2000f8e00ff */
[----:B------:R-:W-:-:S06]  /*1900*/  UMOV UR6, UR42 ;  /* 0x0000002a00067c82 */ /* 0x000fcc0008000000 */
.L_x_25:
[----:B01----:R-:W-:Y:S05]  /*1910*/  @!P0 BRA `(.L_x_19) ;  /* 0x0000000000048947 */ /* 0x003fea0003800000 */
[----:B------:R-:W-:Y:S01]  /*1920*/  BPT.TRAP 0x1 ;  /* 0x000000040000795c */ /* 0x000fe20000300000 */
.L_x_19:
[----:B------:R-:W0:Y:S01]  /*1930*/  S2UR UR8, SR_CgaCtaId ;  /* 0x00000000000879c3 */ /* 0x000e220000008800 */
[----:B------:R-:W-:Y:S01]  /*1940*/  UMOV UR7, 0x400 ;  /* 0x0000040000077882 */ /* 0x000fe20000000000 */
[----:B------:R-:W-:Y:S01]  /*1950*/  SHF.L.U32 R3, R5, 0x1f, RZ ;  /* 0x0000001f05037819 */ /* 0x000fe200000006ff */
[----:B0-----:R-:W-:-:S04]  /*1960*/  ULEA UR7, UR8, UR7, 0x18 ;  /* 0x0000000708077291 */ /* 0x001fc8000f8ec03f */
[----:B------:R-:W-:-:S09]  /*1970*/  ULEA UR8, UR5, UR7, 0x3 ;  /* 0x0000000705087291 */ /* 0x000fd2000f8e183f */
[----:B------:R0:W1:Y:S01]  /*1980*/  SYNCS.PHASECHK.TRANS64.TRYWAIT P1, [UR8], R3 ;  /* 0x00000003ff0075a7 */ /* 0x0000620008020148 */
[----:B------:R-:W-:Y:S05]  /*1990*/  @!P0 BRA `(.L_x_20) ;  /* 0x0000000000048947 */ /* 0x000fea0003800000 */
[----:B------:R-:W-:Y:S01]  /*19a0*/  BPT.TRAP 0x1 ;  /* 0x000000040000795c */ /* 0x000fe20000300000 */
.L_x_20:
[----:B-1----:R-:W-:Y:S05]  /*19b0*/  @P1 BRA `(.L_x_21) ;  /* 0x0000000000081947 */ /* 0x002fea0003800000 */
[----:B------:R-:W1:Y:S02]  /*19c0*/  SYNCS.PHASECHK.TRANS64.TRYWAIT P1, [UR8], R3 ;  /* 0x00000003ff0075a7 */ /* 0x000e640008020148 */
[----:B-1----:R-:W-:Y:S05]  /*19d0*/  @!P1 BRA `(.L_x_22) ;  /* 0x00000064002c9947 */ /* 0x002fea0003800000 */
.L_x_21:
[----:B------:R-:W-:Y:S01]  /*19e0*/  ULEA UR12, UR5, UR45, 0xb ;  /* 0x0000002d050c7291 */ /* 0x000fe2000f8e583f */
[----:B------:R-:W-:Y:S01]  /*19f0*/  WARPGROUP.ARRIVE ;  /* 0x00000000000079c5 */ /* 0x000fe20000000000 */
[----:B------:R-:W-:Y:S01]  /*1a00*/  ULEA UR13, UR5, UR4, 0xb ;  /* 0x00000004050d7291 */ /* 0x000fe2000f8e583f */
[----:B------:R-:W-:Y:S01]  /*1a10*/  UMOV UR9, 0x40000040 ;  /* 0x4000004000097882 */ /* 0x000fe20000000000 */
[----:B------:R-:W-:-:S03]  /*1a20*/  UMOV UR11, 0x40000040 ;  /* 0x40000040000b7882 */ /* 0x000fc60000000000 */
[----:B------:R-:W-:Y:S02]  /*1a30*/  UMOV UR8, UR12 ;  /* 0x0000000c00087c82 */ /* 0x000fe40008000000 */
[----:B------:R-:W-:Y:S02]  /*1a40*/  UMOV UR10, UR13 ;  /* 0x0000000d000a7c82 */ /* 0x000fe40008000000 */
[----:B------:R-:W-:Y:S01]  /*1a50*/  HGMMA.64x128x16.F32 R24, gdesc[UR8], R24, gsb0 ;  /* 0x01e00000081879f0 */ /* 0x000fe20008000818 */
[----:B------:R-:W-:Y:S02]  /*1a60*/  UIADD3 UR8, UR12, 0x2, URZ ;  /* 0x000000020c087890 */ /* 0x000fe4000fffe03f */
[----:B------:R-:W-:Y:S01]  /*1a70*/  UIADD3 UR10, UR13, 0x2, URZ ;  /* 0x000000020d0a7890 */ /* 0x000fe2000fffe03f */
[----:B------:R-:W-:Y:S01]  /*1a80*/  UMOV UR9, 0x40000040 ;  /* 0x4000004000097882 */ /* 0x000fe20000000000 */
[----:B------:R-:W-:Y:S01]  /*1a90*/  UMOV UR11, 0x40000040 ;  /* 0x40000040000b7882 */ /* 0x000fe20000000000 */
[----:B------:R-:W-:-:S02]  /*1aa0*/  WARPGROUP.DEPBAR.LE gsb0, 0x0 ;  /* 0x00008000000079c5 */ /* 0x000fc40000010000 */
        /* <DEDUP_REMOVED lines=46> */
[----:B------:R-:W-:Y:S01]  /*1d90*/  BPT.TRAP 0x1 ;  /* 0x000000040000795c */ /* 0x000fe20000300000 */
.L_x_23:
[----:B------:R-:W-:Y:S01]  /*1da0*/  ULEA UR7, UR6, UR7, 0x3 ;  /* 0x0000000706077291 */ /* 0x000fe2000f8e183f */
[----:B------:R-:W-:-:S03]  /*1db0*/  ISETP.GT.U32.AND P1, PT, R18, 0x1, PT ;  /* 0x000000011200780c */ /* 0x000fc60003f24070 */
[----:B------:R-:W-:-:S04]  /*1dc0*/  UIADD3 UR7, UR7, 0x18, URZ ;  /* 0x0000001807077890 */ /* 0x000fc8000fffe03f */
[----:B------:R-:W-:-:S09]  /*1dd0*/  UPRMT UR7, URZ, 0x654, UR7 ;  /* 0x000006543f077896 */ /* 0x000fd20008000007 */
[----:B------:R-:W-:Y:S01]  /*1de0*/  SYNCS.ARRIVE.TRANS64.RED.A1T0 RZ, [UR7], RZ ;  /* 0x000000ffffff79a7 */ /* 0x000fe20008100407 */
[----:B------:R-:W-:Y:S05]  /*1df0*/  @P1 BRA `(.L_x_24) ;  /* 0x0000000000041947 */ /* 0x000fea0003800000 */
[----:B------:R-:W-:Y:S01]  /*1e00*/  BPT.TRAP 0x1 ;  /* 0x000000040000795c */ /* 0x000fe20000300000 */
.L_x_24:
[----:B------:R-:W-:Y:S01]  /*1e10*/  UIADD3 UR5, UR5, 0x1, URZ ;  /* 0x0000000105057890 */ /* 0x000fe2000fffe03f */
[C---:B------:R-:W-:Y:S01]  /*1e20*/  ISETP.GT.AND P1, PT, R0.reuse, 0x1, PT ;  /* 0x000000010000780c */ /* 0x040fe20003f24270 */
[----:B------:R-:W-:Y:S01]  /*1e30*/  UIADD3 UR6, UR6, 0x1, URZ ;  /* 0x0000000106067890 */ /* 0x000fe2000fffe03f */
[----:B------:R-:W-:Y:S01]  /*1e40*/  VIADD R0, R0, 0xffffffff ;  /* 0xffffffff00007836 */ /* 0x000fe20000000000 */
[----:B------:R-:W-:Y:S02]  /*1e50*/  UISETP.NE.AND UP0, UPT, UR5, 0x3, UPT ;  /* 0x000000030500788c */ /* 0x000fe4000bf05270 */
[----:B------:R-:W-:Y:S02]  /*1e60*/  UISETP.NE.AND UP1, UPT, UR6, 0x3, UPT ;  /* 0x000000030600788c */ /* 0x000fe4000bf25270 */
[----:B------:R-:W-:Y:S02]  /*1e70*/  USEL UR7, URZ, 0x1, UP0 ;  /* 0x000000013f077887 */ /* 0x000fe40008000000 */
[----:B------:R-:W-:-:S02]  /*1e80*/  USEL UR5, UR5, URZ, UP0 ;  /* 0x0000003f05057287 */ /* 0x000fc40008000000 */
[----:B------:R-:W-:Y:S02]  /*1e90*/  USEL UR6, UR6, URZ, UP1 ;  /* 0x0000003f06067287 */ /* 0x000fe40008800000 */
[----:B------:R-:W-:Y:S01]  /*1ea0*/  LOP3.LUT R5, R5, UR7, RZ, 0x3c, !PT ;  /* 0x0000000705057c12 */ /* 0x000fe2000f8e3cff */
[----:B------:R-:W-:Y:S09]  /*1eb0*/  @P1 BRA `(.L_x_25) ;  /* 0xfffffff800941947 */ /* 0x000ff2000383ffff */
.L_x_18:
[----:B01----:R-:W0:Y:S02]  /*1ec0*/  LDC R0, c[0x0][0x28c] ;  /* 0x0000a300ff007b82 */ /* 0x003e240000000800 */
[----:B0-----:R-:W-:-:S13]  /*1ed0*/  ISETP.GE.AND P1, PT, R0, 0x1, PT ;  /* 0x000000010000780c */ /* 0x001fda0003f26270 */
[----:B------:R-:W-:Y:S05]  /*1ee0*/  @!P1 BRA `(.L_x_26) ;  /* 0x0000000000409947 */ /* 0x000fea0003800000 */
[----:B------:R-:W-:Y:S05]  /*1ef0*/  @!P0 BRA `(.L_x_27) ;  /* 0x0000000000048947 */ /* 0x000fea0003800000 */
[----:B------:R-:W-:Y:S01]  /*1f00*/  BPT.TRAP 0x1 ;  /* 0x000000040000795c */ /* 0x000fe20000300000 */
.L_x_27:
[----:B------:R-:W0:Y:S01]  /*1f10*/  S2UR UR7, SR_CgaCtaId ;  /* 0x00000000000779c3 */ /* 0x000e220000008800 */
[----:B------:R-:W-:Y:S01]  /*1f20*/  UIADD3 UR6, UR44, UR42, URZ ;  /* 0x0000002a2c067290 */ /* 0x000fe2000fffe03f */
[----:B------:R-:W-:-:S03]  /*1f30*/  ISETP.GT.U32.AND P0, PT, R18, 0x1, PT ;  /* 0x000000011200780c */ /* 0x000fc60003f04070 */
[----:B------:R-:W-:-:S04]  /*1f40*/  UIMAD.WIDE.U32 UR4, UR6, -0x55555555, URZ ;  /* 0xaaaaaaab060478a5 */ /* 0x000fc8000f8e003f */
[----:B------:R-:W-:-:S03]  /*1f50*/  USHF.R.U32.HI UR4, URZ, 0x1, UR5 ;  /* 0x000000013f047899 */ /* 0x000fc60008011605 */
[----:B------:R-:W-:Y:S01]  /*1f60*/  UMOV UR5, 0x400 ;  /* 0x0000040000057882 */ /* 0x000fe20000000000 */
[----:B------:R-:W-:Y:S02]  /*1f70*/  UIMAD UR6, UR4, -0x3, UR6 ;  /* 0xfffffffd040678a4 */ /* 0x000fe4000f8e0206 */
[----:B0-----:R-:W-:-:S04]  /*1f80*/  ULEA UR5, UR7, UR5, 0x18 ;  /* 0x0000000507057291 */ /* 0x001fc8000f8ec03f */
[----:B------:R-:W-:-:S04]  /*1f90*/  ULEA UR6, UR6, UR5, 0x3 ;  /* 0x0000000506067291 */ /* 0x000fc8000f8e183f */
[----:B------:R-:W-:-:S04]  /*1fa0*/  UIADD3 UR6, UR6, 0x18, URZ ;  /* 0x0000001806067890 */ /* 0x000fc8000fffe03f */
[----:B------:R-:W-:-:S09]  /*1fb0*/  UPRMT UR6, URZ, 0x654, UR6 ;  /* 0x000006543f067896 */ /* 0x000fd20008000006 */
[----:B------:R-:W-:Y:S01]  /*1fc0*/  SYNCS.ARRIVE.TRANS64.RED.A1T0 RZ, [UR6], RZ ;  /* 0x000000ffffff79a7 */ /* 0x000fe20008100406 */
[----:B------:R-:W-:Y:S05]  /*1fd0*/  @P0 BRA `(.L_x_26) ;  /* 0x0000000000040947 */ /* 0x000fea0003800000 */
[----:B------:R-:W-:Y:S01]  /*1fe0*/  BPT.TRAP 0x1 ;  /* 0x000000040000795c */ /* 0x000fe20000300000 */
.L_x_26:
[----:B------:R-:W-:Y:S01]  /*1ff0*/  IMAD.SHL.U32 R6, R100, 0x80, RZ ;  /* 0x0000008064067824 */ /* 0x000fe200078e00ff */
[----:B------:R-:W-:Y:S01]  /*2000*/  UIADD3 UR42, UR43, UR42, URZ ;  /* 0x0000002a2b2a7290 */ /* 0x000fe2000fffe03f */
[----:B------:R-:W-:Y:S01]  /*2010*/  SHF.R.S32.HI R11, RZ, 0x1f, R99 ;  /* 0x0000001fff0b7819 */ /* 0x000fe20000011463 */
[----:B------:R-:W-:Y:S01]  /*2020*/  UISETP.GE.U32.AND UP1, UPT, UR43, 0x3, UPT ;  /* 0x000000032b00788c */ /* 0x000fe2000bf26070 */
[----:B------:R-:W-:Y:S01]  /*2030*/  IMAD.SHL.U32 R10, R101, 0x80, RZ ;  /* 0x00000080650a7824 */ /* 0x000fe200078e00ff */
[----:B------:R-:W-:Y:S01]  /*2040*/  ULDC UR7, c[0x0][0x288] ;  /* 0x0000a20000077ab9 */ /* 0x000fe20000000800 */
[C---:B------:R-:W-:Y:S01]  /*2050*/  LOP3.LUT R8, R6.reuse, 0x6, R93, 0xf8, !PT ;  /* 0x0000000606087812 */ /* 0x040fe200078ef85d */
[----:B------:R-:W-:Y:S01]  /*2060*/  UISETP.GT.U32.AND UP0, UPT, UR42, 0x2, UPT ;  /* 0x000000022a00788c */ /* 0x000fe2000bf04070 */
[----:B------:R-:W-:Y:S01]  /*2070*/  ISETP.GE.AND P0, PT, R6, UR7, PT ;  /* 0x0000000706007c0c */ /* 0x000fe2000bf06270 */
[----:B------:R-:W-:Y:S01]  /*2080*/  ULDC.64 UR4, c[0x0][0x5d0] ;  /* 0x0001740000047ab9 */ /* 0x000fe20000000a00 */
[--C-:B------:R-:W-:Y:S01]  /*2090*/  SHF.R.S32.HI R9, RZ, 0x1f, R8.reuse ;  /* 0x0000001fff097819 */ /* 0x100fe20000011408 */
[----:B------:R-:W-:Y:S01]  /*20a0*/  ULDC UR10, c[0x0][0x284] ;  /* 0x0000a100000a7ab9 */ /* 0x000fe20000000800 */
[----:B------:R-:W-:Y:S01]  /*20b0*/  IMAD R0, R11, UR4, RZ ;  /* 0x000000040b007c24 */ /* 0x000fe2000f8e02ff */
[----:B------:R-:W-:Y:S01]  /*20c0*/  UISETP.LT.U32.AND UP0, UPT, UR43, 0x3, UP0 ;  /* 0x000000032b00788c */ /* 0x000fe20008701070 */
[----:B------:R-:W-:Y:S01]  /*20d0*/  ISETP.GE.OR P0, PT, R10, UR10, P0 ;  /* 0x0000000a0a007c0c */ /* 0x000fe20008706670 */
[----:B------:R-:W-:Y:S01]  /*20e0*/  IMAD.WIDE.U32 R4, R99, UR4, R8 ;  /* 0x0000000463047c25 */ /* 0x000fe2000f8e0008 */
[----:B------:R-:W-:Y:S01]  /*20f0*/  ULDC.64 UR8, c[0x0][0x5c8] ;  /* 0x0001720000087ab9 */ /* 0x000fe20000000a00 */
[----:B------:R-:W-:-:S02]  /*2100*/  USEL UR6, URZ, 0x1, !UP0 ;  /* 0x000000013f067887 */ /* 0x000fc4000c000000 */
[----:B------:R-:W-:Y:S01]  /*2110*/  IMAD R3, R99, UR5, R0 ;  /* 0x0000000563037c24 */ /* 0x000fe2000f8e0200 */
[----:B------:R-:W-:Y:S01]  /*2120*/  @UP1 UIMAD.WIDE.U32 UR4, UR42, -0x55555555, URZ ;  /* 0xaaaaaaab2a0418a5 */ /* 0x000fe2000f8e003f */
[----:B------:R-:W-:Y:S01]  /*2130*/  IMAD.WIDE R100, R101, 0x80, R22 ;  /* 0x0000008065647825 */ /* 0x000fe200078e0216 */
[----:B------:R-:W-:Y:S02]  /*2140*/  ULOP3.LUT UR40, UR40, UR6, URZ, 0x3c, !UPT ;  /* 0x0000000628287292 */ /* 0x000fe4000f8e3c3f */
[----:B------:R-:W-:Y:S01]  /*2150*/  @UP1 USHF.R.U32.HI UR4, URZ, 0x1, UR5 ;  /* 0x000000013f041899 */ /* 0x000fe20008011605 */
[----:B------:R-:W-:Y:S02]  /*2160*/  IMAD.IADD R5, R5, 0x1, R3 ;  /* 0x0000000105057824 */ /* 0x000fe400078e0203 */
[----:B------:R-:W-:Y:S01]  /*2170*/  IMAD R3, R101, UR8, RZ ;  /* 0x0000000865037c24 */ /* 0x000fe2000f8e02ff */
[----:B------:R-:W-:Y:S01]  /*2180*/  @UP1 ULOP3.LUT UR40, UR40, 0x1, UR4, 0x78, !UPT ;  /* 0x0000000128281892 */ /* 0x000fe2000f8e7804 */
[----:B------:R-:W-:-:S04]  /*2190*/  IMAD.WIDE.U32 R102, R100, UR8, R4 ;  /* 0x0000000864667c25 */ /* 0x000fc8000f8e0004 */
[----:B------:R-:W-:Y:S02]  /*21a0*/  IMAD R7, R100, UR9, R3 ;  /* 0x0000000964077c24 */ /* 0x000fe4000f8e0203 */
[----:B------:R-:W-:Y:S01]  /*21b0*/  IMAD.MOV.U32 R0, RZ, RZ, -0x1 ;  /* 0xffffffffff007424 */ /* 0x000fe200078e00ff */
[----:B------:R-:W-:Y:S06]  /*21c0*/  @P0 BRA `(.L_x_28) ;  /* 0x00000040001c0947 */ /* 0x000fec0003800000 */
[----:B-----5:R-:W-:Y:S01]  /*21d0*/  FSETP.NEU.AND P0, PT, R88, RZ, PT ;  /* 0x000000ff5800720b */ /* 0x020fe20003f0d000 */
[----:B------:R-:W-:Y:S01]  /*21e0*/  IMAD.IADD R4, R89, 0x1, -R6 ;  /* 0x0000000159047824 */ /* 0x000fe200078e0a06 */
[----:B------:R-:W-:Y:S01]  /*21f0*/  BSSY B0, `(.L_x_28) ;  /* 0x0000404000007945 */ /* 0x000fe20003800000 */
[----:B------:R-:W-:Y:S02]  /*2200*/  IMAD.IADD R3, R97, 0x1, -R10 ;  /* 0x0000000161037824 */ /* 0x000fe400078e0a0a */
[----:B------:R-:W-:Y:S01]  /*2210*/  IMAD.IADD R113, R103, 0x1, R7 ;  /* 0x0000000167717824 */ /* 0x000fe200078e0207 */
[----:B------:R-:W-:-:S04]  /*2220*/  ISETP.GT.AND P2, PT, R4, RZ, PT ;  /* 0x000000ff0400720c */ /* 0x000fc80003f44270 */
[----:B------:R-:W-:-:S03]  /*2230*/  ISETP.GT.AND P1, PT, R3, RZ, P2 ;  /* 0x000000ff0300720c */ /* 0x000fc60001724270 */
[----:B------:R-:W-:Y:S10]  /*2240*/  @!P0 BRA `(.L_x_29) ;  /* 0x0000002c00288947 */ /* 0x000ff40003800000 */
[----:B------:R-:W0:Y:S01]  /*2250*/  LDC.64 R106, c[0x0][0x5b8] ;  /* 0x00016e00ff6a7b82 */ /* 0x000e220000000a00 */
[----:B------:R-:W-:-:S07]  /*2260*/  ULDC.64 UR4, c[0x0][0x5c0] ;  /* 0x0001700000047ab9 */ /* 0x000fce0000000a00 */
[----:B------:R-:W1:Y:S08]  /*2270*/  LDC.64 R108, c[0x0][0x5b0] ;  /* 0x00016c00ff6c7b82 */ /* 0x000e700000000a00 */
[----:B------:R-:W2:Y:S01]  /*2280*/  LDC.64 R110, c[0x0][0x5a8] ;  /* 0x00016a00ff6e7b82 */ /* 0x000ea20000000a00 */
[-C--:B0-----:R-:W-:Y:S02]  /*2290*/  IMAD R6, R11, R106.reuse, RZ ;  /* 0x0000006a0b067224 */ /* 0x081fe400078e02ff */
[----:B------:R-:W-:-:S04]  /*22a0*/  IMAD.WIDE.U32 R104, R99, R106, R8 ;  /* 0x0000006a63687225 */ /* 0x000fc800078e0008 */
[----:B------:R-:W-:Y:S02]  /*22b0*/  IMAD R103, R99, R107, R6 ;  /* 0x0000006b63677224 */ /* 0x000fe400078e0206 */
[-C--:B-1----:R-:W-:Y:S02]  /*22c0*/  IMAD R5, R101, R108.reuse, RZ ;  /* 0x0000006c65057224 */ /* 0x082fe400078e02ff */
[----:B------:R-:W-:Y:S02]  /*22d0*/  IMAD.IADD R13, R105, 0x1, R103 ;  /* 0x00000001690d7824 */ /* 0x000fe400078e0267 */
[----:B------:R-:W-:Y:S02]  /*22e0*/  IMAD.MOV.U32 R12, RZ, RZ, R104 ;  /* 0x000000ffff0c7224 */ /* 0x000fe400078e0068 */
[C---:B------:R-:W-:Y:S02]  /*22f0*/  IMAD R107, R100.reuse, R109, R5 ;  /* 0x0000006d646b7224 */ /* 0x040fe400078e0205 */
[----:B------:R-:W-:-:S04]  /*2300*/  IMAD.WIDE.U32 R6, R100, R108, R12 ;  /* 0x0000006c64067225 */ /* 0x000fc800078e000c */
[----:B------:R-:W-:Y:S01]  /*2310*/  IMAD.IADD R5, R7, 0x1, R107 ;  /* 0x0000000107057824 */ /* 0x000fe200078e026b */
[----:B--2---:R-:W-:-:S04]  /*2320*/  LEA R14, P0, R6, R110, 0x1 ;  /* 0x0000006e060e7211 */ /* 0x004fc800078008ff */
[----:B------:R-:W-:-:S05]  /*2330*/  LEA.HI.X R15, R6, R111, R5, 0x1, P0 ;  /* 0x0000006f060f7211 */ /* 0x000fca00000f0c05 */
[----:B------:R0:W2:Y:S01]  /*2340*/  @P1 LDG.E.LTC128B.U16 R5, desc[UR36][R14.64] ;  /* 0x000000240e051981 */ /* 0x0000a2000c1e1520 */
[----:B------:R-:W-:Y:S01]  /*2350*/  LEA R10, P0, R102, UR4, 0x1 ;  /* 0x00000004660a7c11 */ /* 0x000fe2000f8008ff */
[----:B------:R-:W-:Y:S01]  /*2360*/  IMAD.WIDE.U32 R6, R100, R108, R8 ;  /* 0x0000006c64067225 */ /* 0x000fe200078e0008 */
[----:B------:R-:W-:Y:S03]  /*2370*/  BSSY B1, `(.L_x_30) ;  /* 0x0000012000017945 */ /* 0x000fe60003800000 */
[----:B------:R-:W-:Y:S02]  /*2380*/  IMAD.IADD R7, R107, 0x1, R7 ;  /* 0x000000016b077824 */ /* 0x000fe400078e0207 */
[----:B------:R-:W-:Y:S01]  /*2390*/  IMAD.WIDE.U32 R20, R99, R106, R6 ;  /* 0x0000006a63147225 */ /* 0x000fe200078e0006 */
[----:B0-----:R-:W-:-:S03]  /*23a0*/  SHF.L.U64.HI R15, R108, 0x3, R109 ;  /* 0x000000036c0f7819 */ /* 0x001fc6000001026d */
[----:B------:R-:W-:Y:S01]  /*23b0*/  IMAD.IADD R7, R103, 0x1, R21 ;  /* 0x0000000167077824 */ /* 0x000fe200078e0215 */
[----:B------:R-:W-:Y:S01]  /*23c0*/  LEA R6, P4, R20, R110, 0x1 ;  /* 0x0000006e14067211 */ /* 0x000fe200078808ff */
[----:B------:R-:W-:-:S03]  /*23d0*/  IMAD.SHL.U32 R14, R108, 0x8, RZ ;  /* 0x000000086c0e7824 */ /* 0x000fc600078e00ff */
[----:B------:R-:W-:Y:S01]  /*23e0*/  LEA.HI.X R7, R20, R111, R7, 0x1, P4 ;  /* 0x0000006f14077211 */ /* 0x000fe200020f0c07 */
[----:B--2---:R-:W-:-:S05]  /*23f0*/  HADD2.F32 R11, -RZ, R5.H0_H0 ;  /* 0x20000005ff0b7230 */ /* 0x004fca0000004100 */
[----:B------:R-:W-:-:S04]  /*2400*/  FMUL R11, R11, R88 ;  /* 0x000000580b0b7220 */ /* 0x000fc80000400000 */
[----:B------:R-:W-:Y:S01]  /*2410*/  FFMA R24, R24, R19, R11 ;  /* 0x0000001318187223 */ /* 0x000fe2000000000b */
[----:B------:R-:W-:Y:S02]  /*2420*/  LEA.HI.X R11, R102, UR5, R113, 0x1, P0 ;  /* 0x00000005660b7c11 */ /* 0x000fe400080f0c71 */
[----:B------:R-:W-:Y:S02]  /*2430*/  ISETP.GT.AND P0, PT, R4, 0x1, PT ;  /* 0x000000010400780c */ /* 0x000fe40003f04270 */
[----:B------:R-:W-:Y:S02]  /*2440*/  F2FP.F16.F32.PACK_AB R24, RZ, R24 ;  /* 0x00000018ff18723e */ /* 0x000fe400000000ff */
[----:B------:R-:W-:-:S03]  /*2450*/  ISETP.GT.AND P3, PT, R3, RZ, P0 ;  /* 0x000000ff0300720c */ /* 0x000fc60000764270 */
[----:B------:R0:W-:Y:S10]  /*2460*/  @P1 STG.E.U16 desc[UR36][R10.64], R24 ;  /* 0x000000180a001986 */ /* 0x0001f4000c101524 */
[----:B------:R-:W-:Y:S05]  /*2470*/  @!P3 BRA `(.L_x_31) ;  /* 0x000000000004b947 */ /* 0x000fea0003800000 */
[----:B------:R1:W5:Y:S02]  /*2480*/  LDG.E.LTC128B.U16 R5, desc[UR36][R6.64+0x2] ;  /* 0x0000022406057981 */ /* 0x000364000c1e1520 */
.L_x_31:
[----:B------:R-:W-:Y:S05]  /*2490*/  BSYNC B1 ;  /* 0x0000000000017941 */ /* 0x000fea0003800000 */
.L_x_30:
[----:B-----5:R-:W-:Y:S01]  /*24a0*/  HADD2.F32 R101, -RZ, R5.H0_H0 ;  /* 0x20000005ff657230 */ /* 0x020fe20000004100 */
[----:B------:R-:W-:Y:S01]  /*24b0*/  ISETP.GT.AND P2, PT, R3, 0x8, P2 ;  /* 0x000000080300780c */ /* 0x000fe20001744270 */
[----:B------:R-:W-:Y:S01]  /*24c0*/  IMAD.WIDE.U32 R20, R100, R108, R14 ;  /* 0x0000006c64147225 */ /* 0x000fe200078e000e */
[----:B0-----:R-:W-:-:S03]  /*24d0*/  PRMT R24, R5, 0x7610, R24 ;  /* 0x0000761005187816 */ /* 0x001fc60000000018 */
[----:B------:R-:W-:Y:S01]  /*24e0*/  FMUL R12, R101, R88 ;  /* 0x00000058650c7220 */ /* 0x000fe20000400000 */
[----:B------:R-:W-:Y:S01]  /*24f0*/  IMAD.IADD R107, R107, 0x1, R21 ;  /* 0x000000016b6b7824 */ /* 0x000fe200078e0215 */
[----:B------:R-:W-:Y:S02]  /*2500*/  IADD3 R104, P1, R104, R20, RZ ;  /* 0x0000001468687210 */ /* 0x000fe40007f3e0ff */
[----:B------:R-:W-:-:S03]  /*2510*/  FFMA R12, R25, R19, R12 ;  /* 0x00000013190c7223 */ /* 0x000fc6000000000c */
[----:B------:R-:W-:Y:S01]  /*2520*/  IMAD.X R13, R107, 0x1, R13, P1 ;  /* 0x000000016b0d7824 */ /* 0x000fe200008e060d */
[C---:B------:R-:W-:Y:S02]  /*2530*/  LEA R14, P1, R104.reuse, R110, 0x1 ;  /* 0x0000006e680e7211 */ /* 0x040fe400078208ff */
[----:B------:R-:W-:Y:S02]  /*2540*/  F2FP.F16.F32.PACK_AB R12, RZ, R12 ;  /* 0x0000000cff0c723e */ /* 0x000fe400000000ff */
[----:B------:R-:W-:Y:S02]  /*2550*/  LEA.HI.X R15, R104, R111, R13, 0x1, P1 ;  /* 0x0000006f680f7211 */ /* 0x000fe400008f0c0d */
[----:B------:R-:W-:-:S05]  /*2560*/  PRMT R21, R12, 0x7610, R21 ;  /* 0x000076100c157816 */ /* 0x000fca0000000015 */
[----:B------:R0:W-:Y:S04]  /*2570*/  @P3 STG.E.U16 desc[UR36][R10.64+0x2], R21 ;  /* 0x000002150a003986 */ /* 0x0001e8000c101524 */
[----:B------:R-:W2:Y:S01]  /*2580*/  @P2 LDG.E.LTC128B.U16 R24, desc[UR36][R14.64] ;  /* 0x000000240e182981 */ /* 0x000ea2000c1e1520 */
[----:B------:R-:W-:Y:S01]  /*2590*/  IADD3 R20, P1, R8, R20, RZ ;  /* 0x0000001408147210 */ /* 0x000fe20007f3e0ff */
[----:B------:R-:W-:Y:S01]  /*25a0*/  BSSY B1, `(.L_x_32) ;  /* 0x0000011000017945 */ /* 0x000fe20003800000 */
[C---:B------:R-:W-:Y:S02]  /*25b0*/  SHF.L.U64.HI R13, R92.reuse, 0x1, R91 ;  /* 0x000000015c0d7819 */ /* 0x040fe4000001025b */
[----:B------:R-:W-:Y:S01]  /*25c0*/  ISETP.GT.AND P0, PT, R3, 0x8, P0 ;  /* 0x000000080300780c */ /* 0x000fe20000704270 */
[----:B0-----:R-:W-:Y:S01]  /*25d0*/  IMAD.X R21, R9, 0x1, R107, P1 ;  /* 0x0000000109157824 */ /* 0x001fe200008e066b */
[----:B------:R-:W-:Y:S01]  /*25e0*/  LEA R12, P1, R92, R10, 0x1 ;  /* 0x0000000a5c0c7211 */ /* 0x000fe200078208ff */
[----:B------:R-:W-:-:S04]  /*25f0*/  IMAD.WIDE.U32 R20, R99, R106, R20 ;  /* 0x0000006a63147225 */ /* 0x000fc800078e0014 */
[----:B------:R-:W-:Y:S01]  /*2600*/  IMAD.X R13, R13, 0x1, R11, P1 ;  /* 0x000000010d0d7824 */ /* 0x000fe200008e060b */
[----:B------:R-:W-:Y:S01]  /*2610*/  LEA R8, P3, R20, R110, 0x1 ;  /* 0x0000006e14087211 */ /* 0x000fe200078608ff */
[----:B------:R-:W-:-:S05]  /*2620*/  IMAD.IADD R9, R103, 0x1, R21 ;  /* 0x0000000167097824 */ /* 0x000fca00078e0215 */
[----:B------:R-:W-:Y:S01]  /*2630*/  LEA.HI.X R9, R20, R111, R9, 0x1, P3 ;  /* 0x0000006f14097211 */ /* 0x000fe200018f0c09 */
[----:B--2---:R-:W-:-:S05]  /*2640*/  HADD2.F32 R5, -RZ, R24.H0_H0 ;  /* 0x20000018ff057230 */ /* 0x004fca0000004100 */
[----:B------:R-:W-:-:S04]  /*2650*/  FMUL R5, R5, R88 ;  /* 0x0000005805057220 */ /* 0x000fc80000400000 */
[----:B------:R-:W-:-:S05]  /*2660*/  FFMA R5, R26, R19, R5 ;  /* 0x000000131a057223 */ /* 0x000fca0000000005 */
[----:B------:R-:W-:-:S05]  /*2670*/  F2FP.F16.F32.PACK_AB R5, RZ, R5 ;  /* 0x00000005ff05723e */ /* 0x000fca00000000ff */
[----:B------:R0:W-:Y:S01]  /*2680*/  @P2 STG.E.U16 desc[UR36][R12.64], R5 ;  /* 0x000000050c002986 */ /* 0x0001e2000c101524 */
[----:B------:R-:W-:Y:S05]  /*2690*/  @!P0 BRA `(.L_x_33) ;  /* 0x0000000000048947 */ /* 0x000fea0003800000 */
[----:B------:R2:W5:Y:S02]  /*26a0*/  LDG.E.LTC128B.U16 R24, desc[UR36][R8.64+0x2] ;  /* 0x0000022408187981 */ /* 0x000564000c1e1520 */
.L_x_33:
[----:B------:R-:W-:Y:S05]  /*26b0*/  BSYNC B1 ;  /* 0x0000000000017941 */ /* 0x000fea0003800000 */
.L_x_32:
[----:B0----5:R-:W-:Y:S01]  /*26c0*/  HADD2.F32 R5, -RZ, R24.H0_H0 ;  /* 0x20000018ff057230 */ /* 0x021fe20000004100 */
[----:B------:R-:W-:Y:S01]  /*26d0*/  ISETP.GT.AND P1, PT, R4, 0x8, PT ;  /* 0x000000080400780c */ /* 0x000fe20003f24270 */
[----:B------:R-:W-:Y:S03]  /*26e0*/  BSSY B1, `(.L_x_34) ;  /* 0x0000008000017945 */ /* 0x000fe60003800000 */
[----:B------:R-:W-:Y:S01]  /*26f0*/  FMUL R14, R5, R88 ;  /* 0x00000058050e7220 */ /* 0x000fe20000400000 */
[----:B------:R-:W-:-:S03]  /*2700*/  ISETP.GT.AND P2, PT, R3, RZ, P1 ;  /* 0x000000ff0300720c */ /* 0x000fc60000f44270 */
[----:B------:R-:W-:-:S05]  /*2710*/  FFMA R14, R27, R19, R14 ;  /* 0x000000131b0e7223 */ /* 0x000fca000000000e */
[----:B------:R-:W-:-:S05]  /*2720*/  F2FP.F16.F32.PACK_AB R14, RZ, R14 ;  /* 0x0000000eff0e723e */ /* 0x000fca00000000ff */
[----:B------:R0:W-:Y:S01]  /*2730*/  @P0 STG.E.U16 desc[UR36][R12.64+0x2], R14 ;  /* 0x0000020e0c000986 */ /* 0x0001e2000c101524 */
[----:B------:R-:W-:Y:S05]  /*2740*/  @!P2 BRA `(.L_x_35) ;  /* 0x000000000004a947 */ /* 0x000fea0003800000 */
[----:B------:R3:W5:Y:S02]  /*2750*/  LDG.E.LTC128B.U16 R24, desc[UR36][R6.64+0x10] ;  /* 0x0000102406187981 */ /* 0x000764000c1e1520 */
.L_x_35:
[----:B------:R-:W-:Y:S05]  /*2760*/  BSYNC B1 ;  /* 0x0000000000017941 */ /* 0x000fea0003800000 */
.L_x_34:
[----:B-----5:R-:W-:Y:S01]  /*2770*/  HADD2.F32 R5, -RZ, R24.H0_H0 ;  /* 0x20000018ff057230 */ /* 0x020fe20000004100 */
        /* <DEDUP_REMOVED lines=9> */
.L_x_37:
[----:B------:R-:W-:Y:S05]  /*2810*/  BSYNC B1 ;  /* 0x0000000000017941 */ /* 0x000fea0003800000 */
.L_x_36:
[----:B----45:R-:W-:Y:S01]  /*2820*/  HADD2.F32 R5, -RZ, R24.H0_H0 ;  /* 0x20000018ff057230 */ /* 0x030fe20000004100 */
[----:B------:R-:W-:Y:S01]  /*2830*/  ISETP.GT.AND P1, PT, R3, 0x8, P1 ;  /* 0x000000080300780c */ /* 0x000fe20000f24270 */
[----:B------:R-:W-:Y:S03]  /*2840*/  BSSY B1, `(.L_x_38) ;  /* 0x0000007000017945 */ /* 0x000fe60003800000 */
[----:B0-----:R-:W-:-:S04]  /*2850*/  FMUL R14, R5, R88 ;  /* 0x00000058050e7220 */ /* 0x001fc80000400000 */
[----:B------:R-:W-:-:S05]  /*2860*/  FFMA R14, R29, R19, R14 ;  /* 0x000000131d0e7223 */ /* 0x000fca000000000e */
[----:B------:R-:W-:-:S05]  /*2870*/  F2FP.F16.F32.PACK_AB R14, RZ, R14 ;  /* 0x0000000eff0e723e */ /* 0x000fca00000000ff */
[----:B------:R0:W-:Y:S01]  /*2880*/  @P3 STG.E.U16 desc[UR36][R10.64+0x12], R14 ;  /* 0x0000120e0a003986 */ /* 0x0001e2000c101524 */
[----:B------:R-:W-:Y:S05]  /*2890*/  @!P1 BRA `(.L_x_39) ;  /* 0x0000000000049947 */ /* 0x000fea0003800000 */
[----:B------:R4:W5:Y:S02]  /*28a0*/  LDG.E.LTC128B.U16 R24, desc[UR36][R8.64+0x10] ;  /* 0x0000102408187981 */ /* 0x000964000c1e1520 */
.L_x_39:
[----:B------:R-:W-:Y:S05]  /*28b0*/  BSYNC B1 ;  /* 0x0000000000017941 */ /* 0x000fea0003800000 */
.L_x_38:
[----:B-----5:R-:W-:Y:S01]  /*28c0*/  HADD2.F32 R5, -RZ, R24.H0_H0 ;  /* 0x20000018ff057230 */ /* 0x020fe20000004100 */
[----:B------:R-:W-:Y:S01]  /*28d0*/  ISETP.GT.AND P0, PT, R3, 0x8, P0 ;  /* 0x000000080300780c */ /* 0x000fe20000704270 */
[----:B------:R-:W-:Y:S03]  /*28e0*/  BSSY B1, `(.L_x_40) ;  /* 0x0000007000017945 */ /* 0x000fe60003800000 */
[----:B------:R-:W-:-:S04]  /*28f0*/  FMUL R5, R5, R88 ;  /* 0x0000005805057220 */ /* 0x000fc80000400000 */
[----:B------:R-:W-:-:S05]  /*2900*/  FFMA R5, R30, R19, R5 ;  /* 0x000000131e057223 */ /* 0x000fca0000000005 */
[----:B------:R-:W-:-:S05]  /*2910*/  F2FP.F16.F32.PACK_AB R5, RZ, R5 ;  /* 0x00000005ff05723e */ /* 0x000fca00000000ff */
[----:B------:R0:W-:Y:S01]  /*2920*/  @P1 STG.E.U16 desc[UR36][R12.64+0x10], R5 ;  /* 0x000010050c001986 */ /* 0x0001e2000c101524 */
[----:B------:R-:W-:Y:S05]  /*2930*/  @!P0 BRA `(.L_x_41) ;  /* 0x0000000000048947 */ /* 0x000fea0003800000 */
[----:B------:R0:W5:Y:S02]  /*2940*/  LDG.E.LTC128B.U16 R24, desc[UR36][R8.64+0x12] ;  /* 0x0000122408187981 */ /* 0x000164000c1e1520 */
.L_x_41:
[----:B------:R-:W-:Y:S05]  /*2950*/  BSYNC B1 ;  /* 0x0000000000017941 */ /* 0x000fea0003800000 */
.L_x_40:
        /* <DEDUP_REMOVED lines=10> */
.L_x_43:
[----:B------:R-:W-:Y:S05]  /*2a00*/  BSYNC B1 ;  /* 0x0000000000017941 */ /* 0x000fea0003800000 */
.L_x_42:
        /* <DEDUP_REMOVED lines=10> */
.L_x_45:
[----:B------:R-:W-:Y:S05]  /*2ab0*/  BSYNC B1 ;  /* 0x0000000000017941 */ /* 0x000fea0003800000 */
.L_x_44:
[----:B0----5:R-:W-:Y:S01]  /*2ac0*/  HADD2.F32 R5, -RZ, R24.H0_H0 ;  /* 0x20000018ff057230 */ /* 0x021fe20000004100 */
        /* <DEDUP_REMOVED lines=8> */
.L_x_47:
[----:B------:R-:W-:Y:S05]  /*2b50*/  BSYNC B1 ;  /* 0x0000000000017941 */ /* 0x000fea0003800000 */
.L_x_46:
        /* <DEDUP_REMOVED lines=9> */
.L_x_49:
[----:B------:R-:W-:Y:S05]  /*2bf0*/  BSYNC B1 ;  /* 0x0000000000017941 */ /* 0x000fea0003800000 */
.L_x_48:
        /* <DEDUP_REMOVED lines=10> */
.L_x_51:
[----:B------:R-:W-:Y:S05]  /*2ca0*/  BSYNC B1 ;  /* 0x0000000000017941 */ /* 0x000fea0003800000 */
.L_x_50:
        /* <DEDUP_REMOVED lines=10> */
.L_x_53:
[----:B------:R-:W-:Y:S05]  /*2d50*/  BSYNC B1 ;  /* 0x0000000000017941 */ /* 0x000fea0003800000 */
.L_x_52:
        /* <DEDUP_REMOVED lines=9> */
.L_x_55:
[----:B------:R-:W-:Y:S05]  /*2df0*/  BSYNC B1 ;  /* 0x0000000000017941 */ /* 0x000fea0003800000 */
.L_x_54:
        /* <DEDUP_REMOVED lines=9> */
.L_x_57:
[----:B------:R-:W-:Y:S05]  /*2e90*/  BSYNC B1 ;  /* 0x0000000000017941 */ /* 0x000fea0003800000 */
.L_x_56:
        /* <DEDUP_REMOVED lines=10> */
.L_x_59:
[----:B------:R-:W-:Y:S05]  /*2f40*/  BSYNC B1 ;  /* 0x0000000000017941 */ /* 0x000fea0003800000 */
.L_x_58:
        /* <DEDUP_REMOVED lines=10> */
.L_x_61:
[----:B------:R-:W-:Y:S05]  /*2ff0*/  BSYNC B1 ;  /* 0x0000000000017941 */ /* 0x000fea0003800000 */
.L_x_60:
        /* <DEDUP_REMOVED lines=9> */
.L_x_63:
[----:B------:R-:W-:Y:S05]  /*3090*/  BSYNC B1 ;  /* 0x0000000000017941 */ /* 0x000fea0003800000 */
.L_x_62:
        /* <DEDUP_REMOVED lines=9> */
.L_x_65:
[----:B------:R-:W-:Y:S05]  /*3130*/  BSYNC B1 ;  /* 0x0000000000017941 */ /* 0x000fea0003800000 */
.L_x_64:
        /* <DEDUP_REMOVED lines=10> */
.L_x_67:
[----:B------:R-:W-:Y:S05]  /*31e0*/  BSYNC B1 ;  /* 0x0000000000017941 */ /* 0x000fea0003800000 */
.L_x_66:
        /* <DEDUP_REMOVED lines=10> */
.L_x_69:
[----:B------:R-:W-:Y:S05]  /*3290*/  BSYNC B1 ;  /* 0x0000000000017941 */ /* 0x000fea0003800000 */
.L_x_68:
        /* <DEDUP_REMOVED lines=9> */
.L_x_71:
[----:B------:R-:W-:Y:S05]  /*3330*/  BSYNC B1 ;  /* 0x0000000000017941 */ /* 0x000fea0003800000 */
.L_x_70:
        /* <DEDUP_REMOVED lines=9> */
.L_x_73:
[----:B------:R-:W-:Y:S05]  /*33d0*/  BSYNC B1 ;  /* 0x0000000000017941 */ /* 0x000fea0003800000 */
.L_x_72:
        /* <DEDUP_REMOVED lines=10> */
.L_x_75:
[----:B------:R-:W-:Y:S05]  /*3480*/  BSYNC B1 ;  /* 0x0000000000017941 */ /* 0x000fea0003800000 */
.L_x_74:
        /* <DEDUP_REMOVED lines=10> */
.L_x_77:
[----:B------:R-:W-:Y:S05]  /*3530*/  BSYNC B1 ;  /* 0x0000000000017941 */ /* 0x000fea0003800000 */
.L_x_76:
        /* <DEDUP_REMOVED lines=9> */
.L_x_79:
[----:B------:R-:W-:Y:S05]  /*35d0*/  BSYNC B1 ;  /* 0x0000000000017941 */ /* 0x000fea0003800000 */
.L_x_78:
        /* <DEDUP_REMOVED lines=9> */
.L_x_81:
[----:B------:R-:W-:Y:S05]  /*3670*/  BSYNC B1 ;  /* 0x0000000000017941 */ /* 0x000fea0003800000 */
.L_x_80:
        /* <DEDUP_REMOVED lines=10> */
.L_x_83:
[----:B------:R-:W-:Y:S05]  /*3720*/  BSYNC B1 ;  /* 0x0000000000017941 */ /* 0x000fea0003800000 */
.L_x_82:
        /* <DEDUP_REMOVED lines=10> */
.L_x_85:
[----:B------:R-:W-:Y:S05]  /*37d0*/  BSYNC B1 ;  /* 0x0000000000017941 */ /* 0x000fea0003800000 */
.L_x_84:
        /* <DEDUP_REMOVED lines=9> */
.L_x_87:
[----:B------:R-:W-:Y:S05]  /*3870*/  BSYNC B1 ;  /* 0x0000000000017941 */ /* 0x000fea0003800000 */
.L_x_86:
        /* <DEDUP_REMOVED lines=9> */
.L_x_89:
[----:B------:R-:W-:Y:S05]  /*3910*/  BSYNC B1 ;  /* 0x0000000000017941 */ /* 0x000fea0003800000 */
.L_x_88:
        /* <DEDUP_REMOVED lines=10> */
.L_x_91:
[----:B------:R-:W-:Y:S05]  /*39c0*/  BSYNC B1 ;  /* 0x0000000000017941 */ /* 0x000fea0003800000 */
.L_x_90:
        /* <DEDUP_REMOVED lines=10> */
.L_x_93:
[----:B------:R-:W-:Y:S05]  /*3a70*/  BSYNC B1 ;  /* 0x0000000000017941 */ /* 0x000fea0003800000 */
.L_x_92:
        /* <DEDUP_REMOVED lines=9> */
.L_x_95:
[----:B------:R-:W-:Y:S05]  /*3b10*/  BSYNC B1 ;  /* 0x0000000000017941 */ /* 0x000fea0003800000 */
.L_x_94:
        /* <DEDUP_REMOVED lines=9> */
.L_x_97:
[----:B------:R-:W-:Y:S05]  /*3bb0*/  BSYNC B1 ;  /* 0x0000000000017941 */ /* 0x000fea0003800000 */
.L_x_96:
        /* <DEDUP_REMOVED lines=10> */
.L_x_99:
[----:B------:R-:W-:Y:S05]  /*3c60*/  BSYNC B1 ;  /* 0x0000000000017941 */ /* 0x000fea0003800000 */
.L_x_98:
        /* <DEDUP_REMOVED lines=10> */
.L_x_101:
[----:B------:R-:W-:Y:S05]  /*3d10*/  BSYNC B1 ;  /* 0x0000000000017941 */ /* 0x000fea0003800000 */
.L_x_100:
        /* <DEDUP_REMOVED lines=9> */
.L_x_103:
[----:B------:R-:W-:Y:S05]  /*3db0*/  BSYNC B1 ;  /* 0x0000000000017941 */ /* 0x000fea0003800000 */
.L_x_102:
        /* <DEDUP_REMOVED lines=9> */
.L_x_105:
[----:B------:R-:W-:Y:S05]  /*3e50*/  BSYNC B1 ;  /* 0x0000000000017941 */ /* 0x000fea0003800000 */
.L_x_104:
        /* <DEDUP_REMOVED lines=10> */
.L_x_107:
[----:B------:R-:W-:Y:S05]  /*3f00*/  BSYNC B1 ;  /* 0x0000000000017941 */ /* 0x000fea0003800000 */
.L_x_106:
        /* <DEDUP_REMOVED lines=10> */
.L_x_109:
[----:B------:R-:W-:Y:S05]  /*3fb0*/  BSYNC B1 ;  /* 0x0000000000017941 */ /* 0x000fea0003800000 */
.L_x_108:
        /* <DEDUP_REMOVED lines=9> */
.L_x_111:
[----:B------:R-:W-:Y:S05]  /*4050*/  BSYNC B1 ;  /* 0x0000000000017941 */ /* 0x000fea0003800000 */
.L_x_110:
        /* <DEDUP_REMOVED lines=9> */
.L_x_113:
[----:B------:R-:W-:Y:S05]  /*40f0*/  BSYNC B1 ;  /* 0x0000000000017941 */ /* 0x000fea0003800000 */
.L_x_112:
        /* <DEDUP_REMOVED lines=10> */
.L_x_115:
[----:B------:R-:W-:Y:S05]  /*41a0*/  BSYNC B1 ;  /* 0x0000000000017941 */ /* 0x000fea0003800000 */
.L_x_114:
        /* <DEDUP_REMOVED lines=10> */
.L_x_117:
[----:B------:R-:W-:Y:S05]  /*4250*/  BSYNC B1 ;  /* 0x0000000000017941 */ /* 0x000fea0003800000 */
.L_x_116:
        /* <DEDUP_REMOVED lines=9> */
.L_x_119:
[----:B------:R-:W-:Y:S05]  /*42f0*/  BSYNC B1 ;  /* 0x0000000000017941 */ /* 0x000fea0003800000 */
.L_x_118:
        /* <DEDUP_REMOVED lines=9> */
.L_x_121:
[----:B------:R-:W-:Y:S05]  /*4390*/  BSYNC B1 ;  /* 0x0000000000017941 */ /* 0x000fea0003800000 */
.L_x_120:
        /* <DEDUP_REMOVED lines=10> */
.L_x_123:
[----:B------:R-:W-:Y:S05]  /*4440*/  BSYNC B1 ;  /* 0x0000000000017941 */ /* 0x000fea0003800000 */
.L_x_122:
        /* <DEDUP_REMOVED lines=10> */
.L_x_125:
[----:B------:R-:W-:Y:S05]  /*44f0*/  BSYNC B1 ;  /* 0x0000000000017941 */ /* 0x000fea0003800000 */
.L_x_124:
        /* <DEDUP_REMOVED lines=9> */
.L_x_127:
[----:B------:R-:W-:Y:S05]  /*4590*/  BSYNC B1 ;  /* 0x0000000000017941 */ /* 0x000fea0003800000 */
.L_x_126:
        /* <DEDUP_REMOVED lines=9> */
.L_x_129:
[----:B------:R-:W-:Y:S05]  /*4630*/  BSYNC B1 ;  /* 0x0000000000017941 */ /* 0x000fea0003800000 */
.L_x_128:
        /* <DEDUP_REMOVED lines=10> */
.L_x_131:
[----:B------:R-:W-:Y:S05]  /*46e0*/  BSYNC B1 ;  /* 0x0000000000017941 */ /* 0x000fea0003800000 */
.L_x_130:
        /* <DEDUP_REMOVED lines=10> */
.L_x_133:
[----:B------:R-:W-:Y:S05]  /*4790*/  BSYNC B1 ;  /* 0x0000000000017941 */ /* 0x000fea0003800000 */
.L_x_132:
        /* <DEDUP_REMOVED lines=9> */
.L_x_135:
[----:B------:R-:W-:Y:S05]  /*4830*/  BSYNC B1 ;  /* 0x0000000000017941 */ /* 0x000fea0003800000 */
.L_x_134:
        /* <DEDUP_REMOVED lines=9> */
.L_x_137:
[----:B------:R-:W-:Y:S05]  /*48d0*/  BSYNC B1 ;  /* 0x0000000000017941 */ /* 0x000fea0003800000 */
.L_x_136:
        /* <DEDUP_REMOVED lines=10> */
.L_x_139:
[----:B------:R-:W-:Y:S05]  /*4980*/  BSYNC B1 ;  /* 0x0000000000017941 */ /* 0x000fea0003800000 */
.L_x_138:
        /* <DEDUP_REMOVED lines=10> */
.L_x_141:
[----:B------:R-:W-:Y:S05]  /*4a30*/  BSYNC B1 ;  /* 0x0000000000017941 */ /* 0x000fea0003800000 */
.L_x_140:
        /* <DEDUP_REMOVED lines=9> */
.L_x_143:
[----:B------:R-:W-:Y:S05]  /*4ad0*/  BSYNC B1 ;  /* 0x0000000000017941 */ /* 0x000fea0003800000 */
.L_x_142:
        /* <DEDUP_REMOVED lines=9> */
.L_x_145:
[----:B------:R-:W-:Y:S05]  /*4b70*/  BSYNC B1 ;  /* 0x0000000000017941 */ /* 0x000fea0003800000 */
.L_x_144:
        /* <DEDUP_REMOVED lines=10> */
.L_x_147:
[----:B------:R-:W-:Y:S05]  /*4c20*/  BSYNC B1 ;  /* 0x0000000000017941 */ /* 0x000fea0003800000 */
.L_x_146:
[----:B-----5:R-:W-:Y:S01]  /*4c30*/  HADD2.F32 R5, -RZ, R24.H0_H0 ;  /* 0x20000018ff057230 */ /* 0x020fe20000004100 */
[----:B------:R-:W-:Y:S01]  /*4c40*/  ISETP.GT.AND P0, PT, R4, 0x79, PT ;  /* 0x000000790400780c */ /* 0x000fe20003f04270 */
[----:B------:R-:W-:Y:S01]  /*4c50*/  @P2 IMAD.MOV.U32 R4, RZ, RZ, R10 ;  /* 0x000000ffff042224 */ /* 0x000fe200078e000a */
[----:B------:R-:W-:Y:S02]  /*4c60*/  BSSY B1, `(.L_x_148) ;  /* 0x000000a000017945 */ /* 0x000fe40003800000 */
[----:B------:R-:W-:Y:S01]  /*4c70*/  FMUL R5, R5, R88 ;  /* 0x0000005805057220 */ /* 0x000fe20000400000 */
[----:B------:R-:W-:-:S03]  /*4c80*/  ISETP.GT.AND P3, PT, R3, RZ, P0 ;  /* 0x000000ff0300720c */ /* 0x000fc60000764270 */
[----:B------:R-:W-:-:S05]  /*4c90*/  FFMA R5, R84, R19, R5 ;  /* 0x0000001354057223 */ /* 0x000fca0000000005 */
[----:B------:R-:W-:-:S04]  /*4ca0*/  F2FP.F16.F32.PACK_AB R5, RZ, R5 ;  /* 0x00000005ff05723e */ /* 0x000fc800000000ff */
[----:B0-----:R-:W-:Y:S01]  /*4cb0*/  PRMT R14, R5, 0x7610, R14 ;  /* 0x00007610050e7816 */ /* 0x001fe2000000000e */
[----:B------:R-:W-:-:S05]  /*4cc0*/  @P2 IMAD.MOV.U32 R5, RZ, RZ, R11 ;  /* 0x000000ffff052224 */ /* 0x000fca00078e000b */
[----:B------:R0:W-:Y:S01]  /*4cd0*/  @P2 STG.E.U16 desc[UR36][R4.64+0xf0], R14 ;  /* 0x0000f00e04002986 */ /* 0x0001e2000c101524 */
[----:B------:R-:W-:Y:S05]  /*4ce0*/  @!P3 BRA `(.L_x_149) ;  /* 0x000000000004b947 */ /* 0x000fea0003800000 */
[----:B------:R0:W5:Y:S02]  /*4cf0*/  LDG.E.LTC128B.U16 R24, desc[UR36][R6.64+0xf2] ;  /* 0x0000f22406187981 */ /* 0x000164000c1e1520 */
.L_x_149:
[----:B------:R-:W-:Y:S05]  /*4d00*/  BSYNC B1 ;  /* 0x0000000000017941 */ /* 0x000fea0003800000 */
.L_x_148:
        /* <DEDUP_REMOVED lines=9> */
.L_x_151:
[----:B------:R-:W-:Y:S05]  /*4da0*/  BSYNC B1 ;  /* 0x0000000000017941 */ /* 0x000fea0003800000 */
.L_x_150:
[----:B-----5:R-:W-:Y:S01]  /*4db0*/  HADD2.F32 R5, -RZ, R24.H0_H0 ;  /* 0x20000018ff057230 */ /* 0x020fe20000004100 */
[----:B------:R-:W-:Y:S01]  /*4dc0*/  ISETP.GT.AND P0, PT, R3, 0x8, P0 ;  /* 0x000000080300780c */ /* 0x000fe20000704270 */
[----:B0-----:R-:W-:Y:S01]  /*4dd0*/  @P1 IMAD.MOV.U32 R4, RZ, RZ, R12 ;  /* 0x000000ffff041224 */ /* 0x001fe200078e000c */
[----:B------:R-:W-:Y:S02]  /*4de0*/  BSSY B1, `(.L_x_152) ;  /* 0x0000009000017945 */ /* 0x000fe40003800000 */
[----:B------:R-:W-:-:S04]  /*4df0*/  FMUL R5, R5, R88 ;  /* 0x0000005805057220 */ /* 0x000fc80000400000 */
[----:B------:R-:W-:-:S05]  /*4e00*/  FFMA R5, R86, R19, R5 ;  /* 0x0000001356057223 */ /* 0x000fca0000000005 */
[----:B------:R-:W-:-:S04]  /*4e10*/  F2FP.F16.F32.PACK_AB R5, RZ, R5 ;  /* 0x00000005ff05723e */ /* 0x000fc800000000ff */
[----:B-1-3--:R-:W-:Y:S01]  /*4e20*/  PRMT R6, R5, 0x7610, R6 ;  /* 0x0000761005067816 */ /* 0x00afe20000000006 */
[----:B------:R-:W-:-:S05]  /*4e30*/  @P1 IMAD.MOV.U32 R5, RZ, RZ, R13 ;  /* 0x000000ffff051224 */ /* 0x000fca00078e000d */
[----:B------:R0:W-:Y:S01]  /*4e40*/  @P1 STG.E.U16 desc[UR36][R4.64+0xf0], R6 ;  /* 0x0000f00604001986 */ /* 0x0001e2000c101524 */
[----:B------:R-:W-:Y:S05]  /*4e50*/  @!P0 BRA `(.L_x_153) ;  /* 0x0000000000048947 */ /* 0x000fea0003800000 */
[----:B------:R1:W5:Y:S02]  /*4e60*/  LDG.E.LTC128B.U16 R24, desc[UR36][R8.64+0xf2] ;  /* 0x0000f22408187981 */ /* 0x000364000c1e1520 */
.L_x_153:
[----:B------:R-:W-:Y:S05]  /*4e70*/  BSYNC B1 ;  /* 0x0000000000017941 */ /* 0x000fea0003800000 */
.L_x_152:
[----:B------:R-:W-:Y:S05]  /*4e80*/  @!P0 BRA `(.L_x_154) ;  /* 0x0000001000e88947 */ /* 0x000fea0003800000 */
[----:B-----5:R-:W-:-:S05]  /*4e90*/  HADD2.F32 R3, -RZ, R24.H0_H0 ;  /* 0x20000018ff037230 */ /* 0x020fca0000004100 */
[----:B0-----:R-:W-:-:S04]  /*4ea0*/  FMUL R4, R3, R88 ;  /* 0x0000005803047220 */ /* 0x001fc80000400000 */
[----:B------:R-:W-:-:S05]  /*4eb0*/  FFMA R4, R87, R19, R4 ;  /* 0x0000001357047223 */ /* 0x000fca0000000004 */
[----:B------:R-:W-:-:S05]  /*4ec0*/  F2FP.F16.F32.PACK_AB R4, RZ, R4 ;  /* 0x00000004ff04723e */ /* 0x000fca00000000ff */
[----:B------:R3:W-:Y:S01]  /*4ed0*/  STG.E.U16 desc[UR36][R12.64+0xf2], R4 ;  /* 0x0000f2040c007986 */ /* 0x0007e2000c101524 */
[----:B------:R-:W-:Y:S05]  /*4ee0*/  BRA `(.L_x_154) ;  /* 0x0000001000d07947 */ /* 0x000fea0003800000 */
.L_x_29:
[----:B------:R-:W-:Y:S01]  /*4ef0*/  ISETP.GT.AND P3, PT, R4, 0x1, PT ;  /* 0x000000010400780c */ /* 0x000fe20003f64270 */
[----:B------:R-:W-:Y:S01]  /*4f00*/  ULDC.64 UR4, c[0x0][0x5c0] ;  /* 0x0001700000047ab9 */ /* 0x000fe20000000a00 */
[-C--:B------:R-:W-:Y:S01]  /*4f10*/  FMUL R24, R24, R19.reuse ;  /* 0x0000001318187220 */ /* 0x080fe20000400000 */
[----:B------:R-:W-:Y:S01]  /*4f20*/  LEA R6, P4, R102, UR4, 0x1 ;  /* 0x0000000466067c11 */ /* 0x000fe2000f8808ff */
[-C--:B------:R-:W-:Y:S01]  /*4f30*/  FMUL R25, R25, R19.reuse ;  /* 0x0000001319197220 */ /* 0x080fe20000400000 */
[----:B------:R-:W-:Y:S01]  /*4f40*/  ISETP.GT.AND P0, PT, R3, RZ, P3 ;  /* 0x000000ff0300720c */ /* 0x000fe20001f04270 */
[-C--:B------:R-:W-:Y:S01]  /*4f50*/  FMUL R26, R26, R19.reuse ;  /* 0x000000131a1a7220 */ /* 0x080fe20000400000 */
[----:B------:R-:W-:Y:S01]  /*4f60*/  F2FP.F16.F32.PACK_AB R24, RZ, R24 ;  /* 0x00000018ff18723e */ /* 0x000fe200000000ff */
[-C--:B------:R-:W-:Y:S01]  /*4f70*/  FMUL R27, R27, R19.reuse ;  /* 0x000000131b1b7220 */ /* 0x080fe20000400000 */
[----:B------:R-:W-:Y:S01]  /*4f80*/  LEA.HI.X R7, R102, UR5, R113, 0x1, P4 ;  /* 0x0000000566077c11 */ /* 0x000fe2000a0f0c71 */
[----:B------:R-:W-:Y:S01]  /*4f90*/  FMUL R28, R28, R19 ;  /* 0x000000131c1c7220 */ /* 0x000fe20000400000 */
[----:B------:R-:W-:Y:S01]  /*4fa0*/  F2FP.F16.F32.PACK_AB R25, RZ, R25 ;  /* 0x00000019ff19723e */ /* 0x000fe200000000ff */
[-C--:B------:R-:W-:Y:S01]  /*4fb0*/  FMUL R29, R29, R19.reuse ;  /* 0x000000131d1d7220 */ /* 0x080fe20000400000 */
[----:B------:R-:W-:Y:S01]  /*4fc0*/  ISETP.GT.AND P2, PT, R3, 0x8, P2 ;  /* 0x000000080300780c */ /* 0x000fe20001744270 */
[----:B------:R-:W-:Y:S01]  /*4fd0*/  @P1 STG.E.U16 desc[UR36][R6.64], R24 ;  /* 0x0000001806001986 */ /* 0x000fe2000c101524 */
[----:B------:R-:W-:Y:S01]  /*4fe0*/  ISETP.GT.AND P1, PT, R4, 0x8, PT ;  /* 0x000000080400780c */ /* 0x000fe20003f24270 */
[-C--:B------:R-:W-:Y:S01]  /*4ff0*/  FMUL R30, R30, R19.reuse ;  /* 0x000000131e1e7220 */ /* 0x080fe20000400000 */
[C---:B------:R-:W-:Y:S01]  /*5000*/  SHF.L.U64.HI R5, R92.reuse, 0x1, R91 ;  /* 0x000000015c057819 */ /* 0x040fe2000001025b */
[----:B------:R-:W-:Y:S01]  /*5010*/  @P0 STG.E.U16 desc[UR36][R6.64+0x2], R25 ;  /* 0x0000021906000986 */ /* 0x000fe2000c101524 */
[----:B------:R-:W-:Y:S01]  /*5020*/  LEA R8, P5, R92, R6, 0x1 ;  /* 0x000000065c087211 */ /* 0x000fe200078a08ff */
[-C--:B------:R-:W-:Y:S01]  /*5030*/  FMUL R31, R31, R19.reuse ;  /* 0x000000131f1f7220 */ /* 0x080fe20000400000 */
[----:B------:R-:W-:Y:S01]  /*5040*/  ISETP.GT.AND P3, PT, R3, 0x8, P3 ;  /* 0x000000080300780c */ /* 0x000fe20001f64270 */
[-C--:B------:R-:W-:Y:S01]  /*5050*/  FMUL R32, R32, R19.reuse ;  /* 0x0000001320207220 */ /* 0x080fe20000400000 */
[----:B------:R-:W-:Y:S01]  /*5060*/  ISETP.GT.AND P0, PT, R4, 0x9, PT ;  /* 0x000000090400780c */ /* 0x000fe20003f04270 */
[----:B------:R-:W-:Y:S01]  /*5070*/  IMAD.X R9, R5, 0x1, R7, P5 ;  /* 0x0000000105097824 */ /* 0x000fe200028e0607 */
[----:B------:R-:W-:Y:S01]  /*5080*/  ISETP.GT.AND P4, PT, R3, RZ, P1 ;  /* 0x000000ff0300720c */ /* 0x000fe20000f84270 */
[-C--:B------:R-:W-:Y:S01]  /*5090*/  FMUL R33, R33, R19.reuse ;  /* 0x0000001321217220 */ /* 0x080fe20000400000 */
[----:B------:R-:W-:Y:S01]  /*50a0*/  F2FP.F16.F32.PACK_AB R26, RZ, R26 ;  /* 0x0000001aff1a723e */ /* 0x000fe200000000ff */
[-C--:B------:R-:W-:Y:S01]  /*50b0*/  FMUL R34, R34, R19.reuse ;  /* 0x0000001322227220 */ /* 0x080fe20000400000 */
[----:B------:R-:W-:Y:S01]  /*50c0*/  ISETP.GT.AND P5, PT, R3, RZ, P0 ;  /* 0x000000ff0300720c */ /* 0x000fe200007a4270 */
[----:B------:R-:W-:Y:S01]  /*50d0*/  FMUL R35, R35, R19 ;  /* 0x0000001323237220 */ /* 0x000fe20000400000 */
[----:B------:R-:W-:Y:S01]  /*50e0*/  F2FP.F16.F32.PACK_AB R27, RZ, R27 ;  /* 0x0000001bff1b723e */ /* 0x000fe200000000ff */
[----:B------:R-:W-:Y:S01]  /*50f0*/  @P2 STG.E.U16 desc[UR36][R8.64], R26 ;  /* 0x0000001a08002986 */ /* 0x000fe2000c101524 */
[----:B------:R-:W-:Y:S01]  /*5100*/  F2FP.F16.F32.PACK_AB R28, RZ, R28 ;  /* 0x0000001cff1c723e */ /* 0x000fe200000000ff */
[-C--:B------:R-:W-:Y:S01]  /*5110*/  FMUL R36, R36, R19.reuse ;  /* 0x0000001324247220 */ /* 0x080fe20000400000 */
[----:B------:R-:W-:Y:S01]  /*5120*/  ISETP.GT.AND P2, PT, R3, 0x8, P1 ;  /* 0x000000080300780c */ /* 0x000fe20000f44270 */
[----:B------:R-:W-:Y:S01]  /*5130*/  @P3 STG.E.U16 desc[UR36][R8.64+0x2], R27 ;  /* 0x0000021b08003986 */ /* 0x000fe2000c101524 */
[----:B------:R-:W-:Y:S01]  /*5140*/  ISETP.GT.AND P1, PT, R4, 0x10, PT ;  /* 0x000000100400780c */ /* 0x000fe20003f24270 */
[----:B------:R-:W-:Y:S01]  /*5150*/  FMUL R37, R37, R19 ;  /* 0x0000001325257220 */ /* 0x000fe20000400000 */
[----:B------:R-:W-:Y:S01]  /*5160*/  F2FP.F16.F32.PACK_AB R29, RZ, R29 ;  /* 0x0000001dff1d723e */ /* 0x000fe200000000ff */
[----:B------:R-:W-:Y:S01]  /*5170*/  @P4 STG.E.U16 desc[UR36][R6.64+0x10], R28 ;  /* 0x0000101c06004986 */ /* 0x000fe2000c101524 */
[C---:B------:R-:W-:Y:S01]  /*5180*/  ISETP.GT.AND P3, PT, R3.reuse, 0x8, P0 ;  /* 0x000000080300780c */ /* 0x040fe20000764270 */
[-C--:B------:R-:W-:Y:S01]  /*5190*/  FMUL R38, R38, R19.reuse ;  /* 0x0000001326267220 */ /* 0x080fe20000400000 */
[----:B------:R-:W-:Y:S01]  /*51a0*/  ISETP.GT.AND P0, PT, R4, 0x11, PT ;  /* 0x000000110400780c */ /* 0x000fe20003f04270 */
[----:B------:R-:W-:Y:S01]  /*51b0*/  @P5 STG.E.U16 desc[UR36][R6.64+0x12], R29 ;  /* 0x0000121d06005986 */ /* 0x000fe2000c101524 */
        /* <DEDUP_REMOVED lines=161> */
[----:B------:R-:W-:Y:S01]  /*5bd0*/  FMUL R87, R87, R19 ;  /* 0x0000001357577220 */ /* 0x000fe20000400000 */
[----:B------:R-:W-:-:S02]  /*5be0*/  F2FP.F16.F32.PACK_AB R62, RZ, R62 ;  /* 0x0000003eff3e723e */ /* 0x000fc400000000ff */
[C---:B------:R-:W-:Y:S02]  /*5bf0*/  ISETP.GT.AND P5, PT, R3.reuse, RZ, P0 ;  /* 0x000000ff0300720c */ /* 0x040fe400007a4270 */
[----:B------:R-:W-:Y:S01]  /*5c00*/  F2FP.F16.F32.PACK_AB R63, RZ, R63 ;  /* 0x0000003fff3f723e */ /* 0x000fe200000000ff */
[----:B------:R-:W-:Y:S01]  /*5c10*/  @P2 STG.E.U16 desc[UR36][R8.64+0x90], R62 ;  /* 0x0000903e08002986 */ /* 0x000fe2000c101524 */
[----:B------:R-:W-:Y:S02]  /*5c20*/  F2FP.F16.F32.PACK_AB R64, RZ, R64 ;  /* 0x00000040ff40723e */ /* 0x000fe400000000ff */
[C---:B------:R-:W-:Y:S01]  /*5c30*/  ISETP.GT.AND P2, PT, R3.reuse, 0x8, P1 ;  /* 0x000000080300780c */ /* 0x040fe20000f44270 */
[----:B------:R-:W-:Y:S01]  /*5c40*/  @P3 STG.E.U16 desc[UR36][R8.64+0x92], R63 ;  /* 0x0000923f08003986 */ /* 0x000fe2000c101524 */
[----:B------:R-:W-:Y:S02]  /*5c50*/  ISETP.GT.AND P1, PT, R4, 0x58, PT ;  /* 0x000000580400780c */ /* 0x000fe40003f24270 */
[----:B------:R-:W-:Y:S01]  /*5c60*/  F2FP.F16.F32.PACK_AB R65, RZ, R65 ;  /* 0x00000041ff41723e */ /* 0x000fe200000000ff */
[----:B------:R-:W-:Y:S01]  /*5c70*/  @P4 STG.E.U16 desc[UR36][R6.64+0xa0], R64 ;  /* 0x0000a04006004986 */ /* 0x000fe2000c101524 */
[----:B------:R-:W-:-:S02]  /*5c80*/  ISETP.GT.AND P3, PT, R3, 0x8, P0 ;  /* 0x000000080300780c */ /* 0x000fc40000764270 */
[----:B------:R-:W-:Y:S01]  /*5c90*/  ISETP.GT.AND P0, PT, R4, 0x59, PT ;  /* 0x000000590400780c */ /* 0x000fe20003f04270 */
[----:B------:R-:W-:Y:S01]  /*5ca0*/  @P5 STG.E.U16 desc[UR36][R6.64+0xa2], R65 ;  /* 0x0000a24106005986 */ /* 0x000fe2000c101524 */
[C---:B------:R-:W-:Y:S02]  /*5cb0*/  ISETP.GT.AND P4, PT, R3.reuse, RZ, P1 ;  /* 0x000000ff0300720c */ /* 0x040fe40000f84270 */
[----:B------:R-:W-:Y:S02]  /*5cc0*/  F2FP.F16.F32.PACK_AB R66, RZ, R66 ;  /* 0x00000042ff42723e */ /* 0x000fe400000000ff */
[----:B------:R-:W-:Y:S02]  /*5cd0*/  ISETP.GT.AND P5, PT, R3, RZ, P0 ;  /* 0x000000ff0300720c */ /* 0x000fe400007a4270 */
[----:B------:R-:W-:Y:S01]  /*5ce0*/  F2FP.F16.F32.PACK_AB R67, RZ, R67 ;  /* 0x00000043ff43723e */ /* 0x000fe200000000ff */
[----:B------:R-:W-:Y:S01]  /*5cf0*/  @P2 STG.E.U16 desc[UR36][R8.64+0xa0], R66 ;  /* 0x0000a04208002986 */ /* 0x000fe2000c101524 */
[----:B------:R-:W-:-:S02]  /*5d00*/  F2FP.F16.F32.PACK_AB R68, RZ, R68 ;  /* 0x00000044ff44723e */ /* 0x000fc400000000ff */
[C---:B------:R-:W-:Y:S01]  /*5d10*/  ISETP.GT.AND P2, PT, R3.reuse, 0x8, P1 ;  /* 0x000000080300780c */ /* 0x040fe20000f44270 */
[----:B------:R-:W-:Y:S01]  /*5d20*/  @P3 STG.E.U16 desc[UR36][R8.64+0xa2], R67 ;  /* 0x0000a24308003986 */ /* 0x000fe2000c101524 */
[C---:B------:R-:W-:Y:S02]  /*5d30*/  ISETP.GT.AND P1, PT, R4.reuse, 0x60, PT ;  /* 0x000000600400780c */ /* 0x040fe40003f24270 */
[----:B------:R-:W-:Y:S01]  /*5d40*/  F2FP.F16.F32.PACK_AB R69, RZ, R69 ;  /* 0x00000045ff45723e */ /* 0x000fe200000000ff */
[----:B------:R-:W-:Y:S01]  /*5d50*/  @P4 STG.E.U16 desc[UR36][R6.64+0xb0], R68 ;  /* 0x0000b04406004986 */ /* 0x000fe2000c101524 */
[C---:B------:R-:W-:Y:S02]  /*5d60*/  ISETP.GT.AND P3, PT, R3.reuse, 0x8, P0 ;  /* 0x000000080300780c */ /* 0x040fe40000764270 */
[----:B------:R-:W-:Y:S01]  /*5d70*/  ISETP.GT.AND P0, PT, R4, 0x61, PT ;  /* 0x000000610400780c */ /* 0x000fe20003f04270 */
[----:B------:R-:W-:Y:S01]  /*5d80*/  @P5 STG.E.U16 desc[UR36][R6.64+0xb2], R69 ;  /* 0x0000b24506005986 */ /* 0x000fe2000c101524 */
[----:B------:R-:W-:-:S02]  /*5d90*/  ISETP.GT.AND P4, PT, R3, RZ, P1 ;  /* 0x000000ff0300720c */ /* 0x000fc40000f84270 */
[C---:B------:R-:W-:Y:S02]  /*5da0*/  ISETP.GT.AND P5, PT, R3.reuse, RZ, P0 ;  /* 0x000000ff0300720c */ /* 0x040fe400007a4270 */
[----:B------:R-:W-:Y:S02]  /*5db0*/  F2FP.F16.F32.PACK_AB R70, RZ, R70 ;  /* 0x00000046ff46723e */ /* 0x000fe400000000ff */
[----:B------:R-:W-:Y:S02]  /*5dc0*/  F2FP.F16.F32.PACK_AB R71, RZ, R71 ;  /* 0x00000047ff47723e */ /* 0x000fe400000000ff */
[----:B------:R-:W-:Y:S01]  /*5dd0*/  F2FP.F16.F32.PACK_AB R72, RZ, R72 ;  /* 0x00000048ff48723e */ /* 0x000fe200000000ff */
[----:B------:R-:W-:Y:S01]  /*5de0*/  @P2 STG.E.U16 desc[UR36][R8.64+0xb0], R70 ;  /* 0x0000b04608002986 */ /* 0x000fe2000c101524 */
[----:B------:R-:W-:Y:S02]  /*5df0*/  F2FP.F16.F32.PACK_AB R73, RZ, R73 ;  /* 0x00000049ff49723e */ /* 0x000fe400000000ff */
[C---:B------:R-:W-:Y:S01]  /*5e00*/  ISETP.GT.AND P1, PT, R3.reuse, 0x8, P1 ;  /* 0x000000080300780c */ /* 0x040fe20000f24270 */
[----:B------:R-:W-:Y:S01]  /*5e10*/  @P3 STG.E.U16 desc[UR36][R8.64+0xb2], R71 ;  /* 0x0000b24708003986 */ /* 0x000fe2000c101524 */
[----:B------:R-:W-:-:S02]  /*5e20*/  ISETP.GT.AND P2, PT, R3, 0x8, P0 ;  /* 0x000000080300780c */ /* 0x000fc40000744270 */
[C---:B------:R-:W-:Y:S01]  /*5e30*/  ISETP.GT.AND P0, PT, R4.reuse, 0x69, PT ;  /* 0x000000690400780c */ /* 0x040fe20003f04270 */
[----:B------:R-:W-:Y:S01]  /*5e40*/  @P4 STG.E.U16 desc[UR36][R6.64+0xc0], R72 ;  /* 0x0000c04806004986 */ /* 0x000fe2000c101524 */
[----:B------:R-:W-:Y:S02]  /*5e50*/  ISETP.GT.AND P4, PT, R4, 0x68, PT ;  /* 0x000000680400780c */ /* 0x000fe40003f84270 */
[----:B------:R-:W-:Y:S01]  /*5e60*/  F2FP.F16.F32.PACK_AB R74, RZ, R74 ;  /* 0x0000004aff4a723e */ /* 0x000fe200000000ff */
[----:B------:R-:W-:Y:S01]  /*5e70*/  @P5 STG.E.U16 desc[UR36][R6.64+0xc2], R73 ;  /* 0x0000c24906005986 */ /* 0x000fe2000c101524 */
[C---:B------:R-:W-:Y:S02]  /*5e80*/  ISETP.GT.AND P5, PT, R3.reuse, RZ, P4 ;  /* 0x000000ff0300720c */ /* 0x040fe400027a4270 */
[----:B------:R-:W-:Y:S01]  /*5e90*/  ISETP.GT.AND P3, PT, R3, RZ, P0 ;  /* 0x000000ff0300720c */ /* 0x000fe20000764270 */
[----:B------:R-:W-:Y:S01]  /*5ea0*/  @P1 STG.E.U16 desc[UR36][R8.64+0xc0], R74 ;  /* 0x0000c04a08001986 */ /* 0x000fe2000c101524 */
[----:B------:R-:W-:-:S02]  /*5eb0*/  F2FP.F16.F32.PACK_AB R75, RZ, R75 ;  /* 0x0000004bff4b723e */ /* 0x000fc400000000ff */
[----:B------:R-:W-:Y:S02]  /*5ec0*/  F2FP.F16.F32.PACK_AB R76, RZ, R76 ;  /* 0x0000004cff4c723e */ /* 0x000fe400000000ff */
[C---:B------:R-:W-:Y:S01]  /*5ed0*/  ISETP.GT.AND P4, PT, R3.reuse, 0x8, P4 ;  /* 0x000000080300780c */ /* 0x040fe20002784270 */
[----:B------:R-:W-:Y:S01]  /*5ee0*/  @P2 STG.E.U16 desc[UR36][R8.64+0xc2], R75 ;  /* 0x0000c24b08002986 */ /* 0x000fe2000c101524 */
[----:B------:R-:W-:Y:S02]  /*5ef0*/  F2FP.F16.F32.PACK_AB R77, RZ, R77 ;  /* 0x0000004dff4d723e */ /* 0x000fe400000000ff */
[C---:B------:R-:W-:Y:S01]  /*5f00*/  ISETP.GT.AND P2, PT, R4.reuse, 0x71, PT ;  /* 0x000000710400780c */ /* 0x040fe20003f44270 */
[----:B------:R-:W-:Y:S01]  /*5f10*/  @P5 STG.E.U16 desc[UR36][R6.64+0xd0], R76 ;  /* 0x0000d04c06005986 */ /* 0x000fe2000c101524 */
[----:B------:R-:W-:Y:S02]  /*5f20*/  ISETP.GT.AND P5, PT, R3, 0x8, P0 ;  /* 0x000000080300780c */ /* 0x000fe400007a4270 */
[C---:B------:R-:W-:Y:S01]  /*5f30*/  ISETP.GT.AND P1, PT, R4.reuse, 0x78, PT ;  /* 0x000000780400780c */ /* 0x040fe20003f24270 */
[----:B------:R-:W-:Y:S01]  /*5f40*/  @P3 STG.E.U16 desc[UR36][R6.64+0xd2], R77 ;  /* 0x0000d24d06003986 */ /* 0x000fe2000c101524 */
[----:B------:R-:W-:-:S02]  /*5f50*/  ISETP.GT.AND P3, PT, R4, 0x70, PT ;  /* 0x000000700400780c */ /* 0x000fc40003f64270 */
[----:B------:R-:W-:Y:S01]  /*5f60*/  ISETP.GT.AND P0, PT, R4, 0x79, PT ;  /* 0x000000790400780c */ /* 0x000fe20003f04270 */
[----:B------:R-:W-:Y:S01]  /*5f70*/  @P4 IMAD.MOV.U32 R4, RZ, RZ, R8 ;  /* 0x000000ffff044224 */ /* 0x000fe200078e0008 */
[----:B------:R-:W-:Y:S01]  /*5f80*/  F2FP.F16.F32.PACK_AB R78, RZ, R78 ;  /* 0x0000004eff4e723e */ /* 0x000fe200000000ff */
[----:B------:R-:W-:Y:S01]  /*5f90*/  @P4 IMAD.MOV.U32 R5, RZ, RZ, R9 ;  /* 0x000000ffff054224 */ /* 0x000fe200078e0009 */
[----:B------:R-:W-:Y:S02]  /*5fa0*/  F2FP.F16.F32.PACK_AB R79, RZ, R79 ;  /* 0x0000004fff4f723e */ /* 0x000fe400000000ff */
[----:B------:R-:W-:Y:S02]  /*5fb0*/  F2FP.F16.F32.PACK_AB R80, RZ, R80 ;  /* 0x00000050ff50723e */ /* 0x000fe400000000ff */
[----:B------:R0:W-:Y:S01]  /*5fc0*/  @P4 STG.E.U16 desc[UR36][R4.64+0xd0], R78 ;  /* 0x0000d04e04004986 */ /* 0x0001e2000c101524 */
[----:B------:R-:W-:Y:S02]  /*5fd0*/  ISETP.GT.AND P4, PT, R3, RZ, P2 ;  /* 0x000000ff0300720c */ /* 0x000fe40001784270 */
[----:B------:R-:W-:-:S02]  /*5fe0*/  F2FP.F16.F32.PACK_AB R81, RZ, R81 ;  /* 0x00000051ff51723e */ /* 0x000fc400000000ff */
[----:B------:R-:W-:Y:S02]  /*5ff0*/  ISETP.GT.AND P2, PT, R3, 0x8, P2 ;  /* 0x000000080300780c */ /* 0x000fe40001744270 */
[----:B------:R-:W-:Y:S02]  /*6000*/  F2FP.F16.F32.PACK_AB R82, RZ, R82 ;  /* 0x00000052ff52723e */ /* 0x000fe400000000ff */
[----:B------:R-:W-:Y:S02]  /*6010*/  F2FP.F16.F32.PACK_AB R83, RZ, R83 ;  /* 0x00000053ff53723e */ /* 0x000fe400000000ff */
[----:B------:R-:W-:Y:S01]  /*6020*/  F2FP.F16.F32.PACK_AB R84, RZ, R84 ;  /* 0x00000054ff54723e */ /* 0x000fe200000000ff */
[----:B0-----:R-:W-:Y:S01]  /*6030*/  @P5 IMAD.MOV.U32 R4, RZ, RZ, R8 ;  /* 0x000000ffff045224 */ /* 0x001fe200078e0008 */
[----:B------:R-:W-:Y:S01]  /*6040*/  F2FP.F16.F32.PACK_AB R85, RZ, R85 ;  /* 0x00000055ff55723e */ /* 0x000fe200000000ff */
[----:B------:R-:W-:Y:S01]  /*6050*/  @P5 IMAD.MOV.U32 R5, RZ, RZ, R9 ;  /* 0x000000ffff055224 */ /* 0x000fe200078e0009 */
[----:B------:R-:W-:-:S02]  /*6060*/  F2FP.F16.F32.PACK_AB R86, RZ, R86 ;  /* 0x00000056ff56723e */ /* 0x000fc400000000ff */
[----:B------:R-:W-:Y:S02]  /*6070*/  F2FP.F16.F32.PACK_AB R87, RZ, R87 ;  /* 0x00000057ff57723e */ /* 0x000fe400000000ff */
[----:B------:R0:W-:Y:S01]  /*6080*/  @P5 STG.E.U16 desc[UR36][R4.64+0xd2], R79 ;  /* 0x0000d24f04005986 */ /* 0x0001e2000c101524 */
[C---:B------:R-:W-:Y:S02]  /*6090*/  ISETP.GT.AND P5, PT, R3.reuse, RZ, P3 ;  /* 0x000000ff0300720c */ /* 0x040fe40001fa4270 */
[----:B------:R-:W-:-:S11]  /*60a0*/  ISETP.GT.AND P3, PT, R3, 0x8, P3 ;  /* 0x000000080300780c */ /* 0x000fd60001f64270 */
[----:B0-----:R-:W-:Y:S02]  /*60b0*/  @P5 IMAD.MOV.U32 R4, RZ, RZ, R6 ;  /* 0x000000ffff045224 */ /* 0x001fe400078e0006 */
[----:B------:R-:W-:-:S05]  /*60c0*/  @P5 IMAD.MOV.U32 R5, RZ, RZ, R7 ;  /* 0x000000ffff055224 */ /* 0x000fca00078e0007 */
[----:B------:R0:W-:Y:S01]  /*60d0*/  @P5 STG.E.U16 desc[UR36][R4.64+0xe0], R80 ;  /* 0x0000e05004005986 */ /* 0x0001e2000c101524 */
[C---:B------:R-:W-:Y:S02]  /*60e0*/  ISETP.GT.AND P5, PT, R3.reuse, RZ, P0 ;  /* 0x000000ff0300720c */ /* 0x040fe400007a4270 */
[----:B------:R-:W-:Y:S01]  /*60f0*/  ISETP.GT.AND P0, PT, R3, 0x8, P0 ;  /* 0x000000080300780c */ /* 0x000fe20000704270 */
[----:B0-----:R-:W-:Y:S02]  /*6100*/  @P4 IMAD.MOV.U32 R4, RZ, RZ, R6 ;  /* 0x000000ffff044224 */ /* 0x001fe400078e0006 */
[----:B------:R-:W-:-:S05]  /*6110*/  @P4 IMAD.MOV.U32 R5, RZ, RZ, R7 ;  /* 0x000000ffff054224 */ /* 0x000fca00078e0007 */
[----:B------:R0:W-:Y:S01]  /*6120*/  @P4 STG.E.U16 desc[UR36][R4.64+0xe2], R81 ;  /* 0x0000e25104004986 */ /* 0x0001e2000c101524 */
[C---:B------:R-:W-:Y:S02]  /*6130*/  ISETP.GT.AND P4, PT, R3.reuse, RZ, P1 ;  /* 0x000000ff0300720c */ /* 0x040fe40000f84270 */
[----:B------:R-:W-:Y:S01]  /*6140*/  ISETP.GT.AND P1, PT, R3, 0x8, P1 ;  /* 0x000000080300780c */ /* 0x000fe20000f24270 */
[----:B0-----:R-:W-:Y:S02]  /*6150*/  @P3 IMAD.MOV.U32 R4, RZ, RZ, R8 ;  /* 0x000000ffff043224 */ /* 0x001fe400078e0008 */
[----:B------:R-:W-:-:S05]  /*6160*/  @P3 IMAD.MOV.U32 R5, RZ, RZ, R9 ;  /* 0x000000ffff053224 */ /* 0x000fca00078e0009 */
[----:B------:R0:W-:Y:S02]  /*6170*/  @P3 STG.E.U16 desc[UR36][R4.64+0xe0], R82 ;  /* 0x0000e05204003986 */ /* 0x0001e4000c101524 */
[----:B0-----:R-:W-:Y:S02]  /*6180*/  @P2 IMAD.MOV.U32 R4, RZ, RZ, R8 ;  /* 0x000000ffff042224 */ /* 0x001fe400078e0008 */
[----:B------:R-:W-:-:S05]  /*6190*/  @P2 IMAD.MOV.U32 R5, RZ, RZ, R9 ;  /* 0x000000ffff052224 */ /* 0x000fca00078e0009 */
[----:B------:R0:W-:Y:S02]  /*61a0*/  @P2 STG.E.U16 desc[UR36][R4.64+0xe2], R83 ;  /* 0x0000e25304002986 */ /* 0x0001e4000c101524 */
[----:B0-----:R-:W-:Y:S02]  /*61b0*/  @P4 IMAD.MOV.U32 R4, RZ, RZ, R6 ;  /* 0x000000ffff044224 */ /* 0x001fe400078e0006 */
[----:B------:R-:W-:-:S05]  /*61c0*/  @P4 IMAD.MOV.U32 R5, RZ, RZ, R7 ;  /* 0x000000ffff054224 */ /* 0x000fca00078e0007 */
[----:B------:R0:W-:Y:S04]  /*61d0*/  @P4 STG.E.U16 desc[UR36][R4.64+0xf0], R84 ;  /* 0x0000f05404004986 */ /* 0x0001e8000c101524 */
[----:B------:R1:W-:Y:S01]  /*61e0*/  @P5 STG.E.U16 desc[UR36][R6.64+0xf2], R85 ;  /* 0x0000f25506005986 */ /* 0x0003e2000c101524 */
[----:B0-----:R-:W-:Y:S02]  /*61f0*/  @P1 IMAD.MOV.U32 R4, RZ, RZ, R8 ;  /* 0x000000ffff041224 */ /* 0x001fe400078e0008 */
[----:B------:R-:W-:-:S05]  /*6200*/  @P1 IMAD.MOV.U32 R5, RZ, RZ, R9 ;  /* 0x000000ffff051224 */ /* 0x000fca00078e0009 */
[----:B------:R1:W-:Y:S04]  /*6210*/  @P1 STG.E.U16 desc[UR36][R4.64+0xf0], R86 ;  /* 0x0000f05604001986 */ /* 0x0003e8000c101524 */
[----:B------:R1:W-:Y:S02]  /*6220*/  @P0 STG.E.U16 desc[UR36][R8.64+0xf2], R87 ;  /* 0x0000f25708000986 */ /* 0x0003e4000c101524 */
.L_x_154:
[----:B------:R-:W-:Y:S05]  /*6230*/  BSYNC B0 ;  /* 0x0000000000007941 */ /* 0x000fea0003800000 */
.L_x_28:
[----:B------:R-:W-:Y:S01]  /*6240*/  IADD3 R16, P0, R16, UR38, RZ ;  /* 0x0000002610107c10 */ /* 0x000fe2000ff1e0ff */
[----:B------:R-:W-:Y:S01]  /*6250*/  ULDC.64 UR4, c[0x0][0x650] ;  /* 0x0001940000047ab9 */ /* 0x000fe20000000a00 */
[----:B------:R-:W-:Y:S01]  /*6260*/  PRMT R3, RZ, 0x7610, R3 ;  /* 0x00007610ff037816 */ /* 0x000fe20000000003 */
[----:B------:R-:W-:Y:S01]  /*6270*/  IMAD.MOV.U32 R100, RZ, RZ, -0x1 ;  /* 0xffffffffff647424 */ /* 0x000fe200078e00ff */
[----:B------:R-:W-:Y:S01]  /*6280*/  IADD3.X R17, R17, UR41, RZ, P0, !PT ;  /* 0x0000002911117c10 */ /* 0x000fe200087fe4ff */
[----:B------:R-:W-:Y:S01]  /*6290*/  IMAD.MOV.U32 R99, RZ, RZ, -0x1 ;  /* 0xffffffffff637424 */ /* 0x000fe200078e00ff */
[----:B------:R-:W-:-:S04]  /*62a0*/  ISETP.GE.U32.AND P0, PT, R16, UR4, PT ;  /* 0x0000000410007c0c */ /* 0x000fc8000bf06070 */
[----:B------:R-:W-:-:S13]  /*62b0*/  ISETP.GE.U32.AND.EX P0, PT, R17, UR5, PT, P0 ;  /* 0x0000000511007c0c */ /* 0x000fda000bf06100 */
[----:B------:R-:W-:Y:S05]  /*62c0*/  @P0 BRA `(.L_x_155) ;  /* 0x00000004004c0947 */ /* 0x000fea0003800000 */
[----:B------:R-:W0:Y:S01]  /*62d0*/  LDC.64 R10, c[0x0][0x628] ;  /* 0x00018a00ff0a7b82 */ /* 0x000e220000000a00 */
[----:B---3--:R-:W3:Y:S01]  /*62e0*/  S2R R12, SR_CTAID.X ;  /* 0x00000000000c7919 */ /* 0x008ee20000002500 */
[----:B-12-4-:R-:W-:Y:S02]  /*62f0*/  IMAD.MOV.U32 R8, RZ, RZ, R16 ;  /* 0x000000ffff087224 */ /* 0x016fe400078e0010 */
[----:B------:R-:W-:Y:S01]  /*6300*/  IMAD.MOV.U32 R9, RZ, RZ, R17 ;  /* 0x000000ffff097224 */ /* 0x000fe200078e0011 */
[----:B------:R-:W1:Y:S03]  /*6310*/  S2R R20, SR_CTAID.Y ;  /* 0x0000000000147919 */ /* 0x000e660000002600 */
[----:B------:R-:W2:Y:S08]  /*6320*/  LDC R0, c[0x0][0x630] ;  /* 0x00018c00ff007b82 */ /* 0x000eb00000000800 */
[----:B------:R-:W4:Y:S01]  /*6330*/  LDC.64 R14, c[0x0][0x620] ;  /* 0x00018800ff0e7b82 */ /* 0x000f220000000a00 */
[----:B0-----:R-:W-:-:S04]  /*6340*/  ISETP.NE.U32.AND P0, PT, R10, RZ, PT ;  /* 0x000000ff0a00720c */ /* 0x001fc80003f05070 */
[----:B------:R-:W-:-:S13]  /*6350*/  ISETP.NE.AND.EX P0, PT, R11, RZ, PT, P0 ;  /* 0x000000ff0b00720c */ /* 0x000fda0003f05300 */
[----:B-1234-:R-:W-:Y:S05]  /*6360*/  @!P0 BRA `(.L_x_156) ;  /* 0x0000000000288947 */ /* 0x01efea0003800000 */
        /* <DEDUP_REMOVED lines=10> */
.L_x_156:
[-CC-:B------:R-:W-:Y:S01]  /*6410*/  SHF.R.U64 R99, R8, R0.reuse, R9.reuse ;  /* 0x0000000008637219 */ /* 0x180fe20000001209 */
[----:B------:R-:W0:Y:S01]  /*6420*/  LDC.64 R26, c[0x0][0x640] ;  /* 0x00019000ff1a7b82 */ /* 0x000e220000000a00 */
[----:B------:R-:W-:Y:S01]  /*6430*/  SHF.R.U32.HI R0, RZ, R0, R9 ;  /* 0x00000000ff007219 */ /* 0x000fe20000011609 */
[----:B------:R-:W-:Y:S01]  /*6440*/  ULDC UR4, c[0x0][0x150] ;  /* 0x0000540000047ab9 */ /* 0x000fe20000000800 */
[----:B------:R-:W-:Y:S02]  /*6450*/  IADD3 R3, P0, RZ, -R99, RZ ;  /* 0x80000063ff037210 */ /* 0x000fe40007f1e0ff */
[----:B------:R-:W-:-:S03]  /*6460*/  I2FP.F32.U32 R7, R12 ;  /* 0x0000000c00077245 */ /* 0x000fc60000201000 */
[----:B------:R-:W1:Y:S01]  /*6470*/  LDC R6, c[0x0][0x618] ;  /* 0x00018600ff067b82 */ /* 0x000e620000000800 */
[----:B------:R-:W-:Y:S02]  /*6480*/  IMAD.X R5, RZ, RZ, ~R0, P0 ;  /* 0x000000ffff057224 */ /* 0x000fe400000e0e00 */
[----:B------:R-:W-:Y:S01]  /*6490*/  FMUL R7, R7, UR4 ;  /* 0x0000000407077c20 */ /* 0x000fe20008400000 */
[----:B------:R-:W-:Y:S01]  /*64a0*/  ULDC UR4, c[0x0][0x154] ;  /* 0x0000550000047ab9 */ /* 0x000fe20000000800 */
[-C--:B------:R-:W-:Y:S02]  /*64b0*/  IMAD R0, R5, R14.reuse, RZ ;  /* 0x0000000e05007224 */ /* 0x080fe400078e02ff */
[C---:B------:R-:W-:Y:S01]  /*64c0*/  IMAD.WIDE.U32 R4, R3.reuse, R14, R16 ;  /* 0x0000000e03047225 */ /* 0x040fe200078e0010 */
[----:B------:R-:W2:Y:S01]  /*64d0*/  LDC R8, c[0x0][0x608] ;  /* 0x00018200ff087b82 */ /* 0x000ea20000000800 */
[----:B------:R-:W3:Y:S02]  /*64e0*/  F2I.U32.TRUNC.NTZ R7, R7 ;  /* 0x0000000700077305 */ /* 0x000ee4000020f000 */
[----:B------:R-:W-:Y:S01]  /*64f0*/  IMAD R3, R3, R15, R0 ;  /* 0x0000000f03037224 */ /* 0x000fe200078e0200 */
[----:B------:R-:W-:-:S03]  /*6500*/  I2FP.F32.U32 R0, R20 ;  /* 0x0000001400007245 */ /* 0x000fc60000201000 */
[----:B------:R-:W-:Y:S01]  /*6510*/  IMAD.IADD R3, R5, 0x1, R3 ;  /* 0x0000000105037824 */ /* 0x000fe200078e0203 */
[----:B------:R-:W4:Y:S01]  /*6520*/  LDC R11, c[0x0][0x658] ;  /* 0x00019600ff0b7b82 */ /* 0x000f220000000800 */
[----:B0-----:R-:W-:-:S04]  /*6530*/  ISETP.NE.U32.AND P0, PT, R26, RZ, PT ;  /* 0x000000ff1a00720c */ /* 0x001fc80003f05070 */
[----:B------:R-:W-:-:S03]  /*6540*/  ISETP.NE.AND.EX P0, PT, R27, RZ, PT, P0 ;  /* 0x000000ff1b00720c */ /* 0x000fc60003f05300 */
[----:B------:R-:W0:Y:S01]  /*6550*/  LDC R9, c[0x0][0x144] ;  /* 0x00005100ff097b82 */ /* 0x000e220000000800 */
[-C--:B-1----:R-:W-:Y:S01]  /*6560*/  SHF.R.U64 R10, R4, R6.reuse, R3 ;  /* 0x00000006040a7219 */ /* 0x082fe20000001203 */
[----:B---3--:R-:W-:Y:S01]  /*6570*/  IMAD.MOV R7, RZ, RZ, -R7 ;  /* 0x000000ffff077224 */ /* 0x008fe200078e0a07 */
[----:B------:R-:W-:Y:S01]  /*6580*/  SHF.R.U32.HI R3, RZ, R6, R3 ;  /* 0x00000006ff037219 */ /* 0x000fe20000011603 */
[----:B------:R-:W-:-:S04]  /*6590*/  FMUL R6, R0, UR4 ;  /* 0x0000000400067c20 */ /* 0x000fc80008400000 */
[----:B------:R-:W1:Y:S01]  /*65a0*/  LDC R21, c[0x0][0x148] ;  /* 0x00005200ff157b82 */ /* 0x000e620000000800 */
[----:B------:R3:W0:Y:S01]  /*65b0*/  F2I.U32.TRUNC.NTZ R14, R6 ;  /* 0x00000006000e7305 */ /* 0x000622000020f000 */
[-CC-:B--2---:R-:W-:Y:S02]  /*65c0*/  SHF.R.U64 R13, R10, R8.reuse, R3.reuse ;  /* 0x000000080a0d7219 */ /* 0x184fe40000001203 */
[----:B------:R-:W-:-:S04]  /*65d0*/  SHF.R.U32.HI R0, RZ, R8, R3 ;  /* 0x00000008ff007219 */ /* 0x000fc80000011603 */
[----:B-----5:R-:W2:Y:S01]  /*65e0*/  LDC R24, c[0x0][0x648] ;  /* 0x00019200ff187b82 */ /* 0x020ea20000000800 */
[-CC-:B----4-:R-:W-:Y:S02]  /*65f0*/  SHF.R.U64 R15, R13, R11.reuse, R0.reuse ;  /* 0x0000000b0d0f7219 */ /* 0x190fe40000001200 */
[----:B------:R-:W-:-:S03]  /*6600*/  SHF.R.U32.HI R5, RZ, R11, R0 ;  /* 0x0000000bff057219 */ /* 0x000fc60000011600 */
[----:B------:R-:W-:Y:S02]  /*6610*/  IMAD.MOV.U32 R4, RZ, RZ, R15 ;  /* 0x000000ffff047224 */ /* 0x000fe400078e000f */
[----:B------:R-:W4:Y:S01]  /*6620*/  LDC R28, c[0x0][0x638] ;  /* 0x00018e00ff1c7b82 */ /* 0x000f220000000800 */
[----:B0-----:R-:W-:-:S07]  /*6630*/  IMAD R25, R9, R7, R12 ;  /* 0x0000000709197224 */ /* 0x001fce00078e020c */
[----:B------:R-:W0:Y:S08]  /*6640*/  LDC R29, c[0x0][0x610] ;  /* 0x00018400ff1d7b82 */ /* 0x000e300000000800 */
[----:B------:R-:W0:Y:S01]  /*6650*/  LDC R30, c[0x0][0x600] ;  /* 0x00018000ff1e7b82 */ /* 0x000e220000000800 */
[----:B-123--:R-:W-:Y:S05]  /*6660*/  @!P0 BRA `(.L_x_157) ;  /* 0x0000000000288947 */ /* 0x00efea0003800000 */
        /* <DEDUP_REMOVED lines=10> */
.L_x_157:
[----:B------:R-:W-:Y:S01]  /*6710*/  ISETP.NE.AND P0, PT, R2, 0x1, PT ;  /* 0x000000010200780c */ /* 0x000fe20003f05270 */
[----:B------:R-:W-:Y:S01]  /*6720*/  IMAD.MOV R14, RZ, RZ, -R14 ;  /* 0x000000ffff0e7224 */ /* 0x000fe200078e0a0e */
[----:B------:R-:W-:Y:S02]  /*6730*/  SHF.R.U64 R0, R4, R24, R5 ;  /* 0x0000001804007219 */ /* 0x000fe40000001205 */
[----:B------:R-:W-:Y:S02]  /*6740*/  LOP3.LUT R3, R13, R96, RZ, 0xc0, !PT ;  /* 0x000000600d037212 */ /* 0x000fe400078ec0ff */
[----:B------:R-:W-:Y:S01]  /*6750*/  LOP3.LUT R10, R10, R95, RZ, 0xc0, !PT ;  /* 0x0000005f0a0a7212 */ /* 0x000fe200078ec0ff */
[----:B------:R-:W-:Y:S02]  /*6760*/  IMAD.MOV R4, RZ, RZ, -R0 ;  /* 0x000000ffff047224 */ /* 0x000fe400078e0a00 */
[----:B------:R-:W-:Y:S02]  /*6770*/  IMAD R0, R90, R0, R3 ;  /* 0x000000005a007224 */ /* 0x000fe400078e0203 */
[----:B----4-:R-:W-:-:S02]  /*6780*/  IMAD R3, R4, R28, R15 ;  /* 0x0000001c04037224 */ /* 0x010fc400078e020f */
[----:B------:R-:W-:Y:S02]  /*6790*/  @P0 IMAD R25, R21, R14, R20 ;  /* 0x0000000e15190224 */ /* 0x000fe400078e0214 */
[----:B0-----:R-:W-:Y:S02]  /*67a0*/  IMAD R5, R3, R30, R10 ;  /* 0x0000001e03057224 */ /* 0x001fe400078e020a */
[----:B------:R-:W-:Y:S02]  /*67b0*/  IMAD R0, R0, R29, R25 ;  /* 0x0000001d00007224 */ /* 0x000fe400078e0219 */
[----:B------:R-:W-:-:S03]  /*67c0*/  IMAD.MOV.U32 R4, RZ, RZ, 0x1 ;  /* 0x00000001ff047424 */ /* 0x000fc600078e00ff */
[----:B------:R-:W-:Y:S02]  /*67d0*/  SEL R100, R5, R0, !P0 ;  /* 0x0000000005647207 */ /* 0x000fe40004000000 */
[----:B------:R-:W-:Y:S02]  /*67e0*/  PRMT R3, R4, 0x7610, R3 ;  /* 0x0000761004037816 */ /* 0x000fe40000000003 */
[----:B------:R-:W-:-:S07]  /*67f0*/  SEL R0, R0, R5, !P0 ;  /* 0x0000000500007207 */ /* 0x000fce0004000000 */
.L_x_155:
[----:B------:R-:W-:Y:S01]  /*6800*/  LOP3.LUT P0, RZ, R3, 0xff, RZ, 0xc0, !PT ;  /* 0x000000ff03ff7812 */ /* 0x000fe2000780c0ff */
[----:B------:R-:W-:Y:S01]  /*6810*/  UIMAD.WIDE.U32 UR4, UR42, -0x55555555, URZ ;  /* 0xaaaaaaab2a0478a5 */ /* 0x000fe2000f8e003f */
[----:B------:R-:W-:-:S03]  /*6820*/  IMAD.MOV.U32 R101, RZ, RZ, R0 ;  /* 0x000000ffff657224 */ /* 0x000fc600078e0000 */
[----:B------:R-:W-:-:S04]  /*6830*/  USHF.R.U32.HI UR4, URZ, 0x1, UR5 ;  /* 0x000000013f047899 */ /* 0x000fc80008011605 */
[----:B------:R-:W-:-:S04]  /*6840*/  UIMAD UR42, UR4, -0x3, UR42 ;  /* 0xfffffffd042a78a4 */ /* 0x000fc8000f8e022a */
[----:B------:R-:W-:Y:S08]  /*6850*/  @P0 BRA `(.L_x_158) ;  /* 0xffffffa800500947 */ /* 0x000ff0000383ffff */
[----:B------:R-:W-:Y:S05]  /*6860*/  EXIT ;  /* 0x000000000000794d */ /* 0x000fea0003800000 */
.L_x_3:
        /* <DEDUP_REMOVED lines=26> */
.L_x_160:
[--C-:B------:R-:W-:Y:S01]  /*6a10*/  SHF.R.U64 R14, R12, R20, R13.reuse ;  /* 0x000000140c0e7219 */ /* 0x100fe2000000120d */
[----:B------:R-:W0:Y:S01]  /*6a20*/  LDC R24, c[0x0][0x618] ;  /* 0x00018600ff187b82 */ /* 0x000e220000000800 */
[----:B------:R-:W-:Y:S01]  /*6a30*/  I2FP.F32.U32 R8, R6 ;  /* 0x0000000600087245 */ /* 0x000fe20000201000 */
[----:B------:R-:W-:Y:S01]  /*6a40*/  ULDC UR4, c[0x0][0x150] ;  /* 0x0000540000047ab9 */ /* 0x000fe20000000800 */
[----:B------:R-:W-:Y:S02]  /*6a50*/  SHF.R.U32.HI R7, RZ, R20, R13 ;  /* 0x00000014ff077219 */ /* 0x000fe4000001160d */
[----:B------:R-:W-:Y:S01]  /*6a60*/  IADD3 R11, P0, RZ, -R14, RZ ;  /* 0x8000000eff0b7210 */ /* 0x000fe20007f1e0ff */
[----:B------:R-:W-:Y:S01]  /*6a70*/  FMUL R13, R8, UR4 ;  /* 0x00000004080d7c20 */ /* 0x000fe20008400000 */
[----:B------:R-:W-:Y:S01]  /*6a80*/  ULDC UR4, c[0x0][0x154] ;  /* 0x0000550000047ab9 */ /* 0x000fe20000000800 */
[----:B------:R-:W1:Y:S02]  /*6a90*/  LDC.64 R26, c[0x0][0x640] ;  /* 0x00019000ff1a7b82 */ /* 0x000e640000000a00 */
[----:B------:R-:W-:-:S02]  /*6aa0*/  IMAD.X R7, RZ, RZ, ~R7, P0 ;  /* 0x000000ffff077224 */ /* 0x000fc400000e0e07 */
[----:B------:R-:W2:Y:S01]  /*6ab0*/  F2I.U32.TRUNC.NTZ R13, R13 ;  /* 0x0000000d000d7305 */ /* 0x000ea2000020f000 */
[----:B------:R-:W-:-:S03]  /*6ac0*/  IMAD.WIDE.U32 R8, R11, R22, R16 ;  /* 0x000000160b087225 */ /* 0x000fc600078e0010 */
[----:B------:R-:W3:Y:S01]  /*6ad0*/  LDC R15, c[0x0][0x144] ;  /* 0x00005100ff0f7b82 */ /* 0x000ee20000000800 */
[----:B------:R-:W-:-:S04]  /*6ae0*/  IMAD R10, R7, R22, RZ ;  /* 0x00000016070a7224 */ /* 0x000fc800078e02ff */
[----:B------:R-:W-:Y:S02]  /*6af0*/  IMAD R7, R11, R23, R10 ;  /* 0x000000170b077224 */ /* 0x000fe400078e020a */
[----:B------:R-:W-:Y:S01]  /*6b00*/  IMAD.MOV.U32 R10, RZ, RZ, -0x1 ;  /* 0xffffffffff0a7424 */ /* 0x000fe200078e00ff */
[----:B------:R-:W4:Y:S01]  /*6b10*/  LDC R20, c[0x0][0x608] ;  /* 0x00018200ff147b82 */ /* 0x000f220000000800 */
[----:B------:R-:W-:Y:S01]  /*6b20*/  IMAD.IADD R7, R9, 0x1, R7 ;  /* 0x0000000109077824 */ /* 0x000fe200078e0207 */
[----:B------:R-:W-:-:S04]  /*6b30*/  I2FP.F32.U32 R9, R5 ;  /* 0x0000000500097245 */ /* 0x000fc80000201000 */
[-C--:B0-----:R-:W-:Y:S01]  /*6b40*/  SHF.R.U64 R12, R8, R24.reuse, R7 ;  /* 0x00000018080c7219 */ /* 0x081fe20000001207 */
[----:B--2---:R-:W-:Y:S01]  /*6b50*/  IMAD.MOV R8, RZ, RZ, -R13 ;  /* 0x000000ffff087224 */ /* 0x004fe200078e0a0d */
[----:B------:R-:W0:Y:S01]  /*6b60*/  LDC R11, c[0x0][0x658] ;  /* 0x00019600ff0b7b82 */ /* 0x000e220000000800 */
[----:B-1----:R-:W-:Y:S01]  /*6b70*/  ISETP.NE.U32.AND P0, PT, R26, RZ, PT ;  /* 0x000000ff1a00720c */ /* 0x002fe20003f05070 */
[----:B------:R-:W-:Y:S01]  /*6b80*/  FMUL R9, R9, UR4 ;  /* 0x0000000409097c20 */ /* 0x000fe20008400000 */
[----:B------:R-:W-:Y:S02]  /*6b90*/  SHF.R.U32.HI R7, RZ, R24, R7 ;  /* 0x00000018ff077219 */ /* 0x000fe40000011607 */
[----:B------:R-:W-:-:S03]  /*6ba0*/  ISETP.NE.AND.EX P0, PT, R27, RZ, PT, P0 ;  /* 0x000000ff1b00720c */ /* 0x000fc60003f05300 */
[----:B------:R-:W1:Y:S01]  /*6bb0*/  LDC R22, c[0x0][0x148] ;  /* 0x00005200ff167b82 */ /* 0x000e620000000800 */
[----:B---3--:R-:W-:Y:S02]  /*6bc0*/  IMAD R23, R15, R8, R6 ;  /* 0x000000080f177224 */ /* 0x008fe400078e0206 */
[----:B------:R-:W-:-:S05]  /*6bd0*/  IMAD.MOV.U32 R8, RZ, RZ, 0x1 ;  /* 0x00000001ff087424 */ /* 0x000fca00078e00ff */
[----:B------:R-:W2:Y:S01]  /*6be0*/  LDC R21, c[0x0][0x600] ;  /* 0x00018000ff157b82 */ /* 0x000ea20000000800 */
[-CC-:B----4-:R-:W-:Y:S02]  /*6bf0*/  SHF.R.U64 R15, R12, R20.reuse, R7.reuse ;  /* 0x000000140c0f7219 */ /* 0x190fe40000001207 */
[----:B------:R-:W-:Y:S02]  /*6c00*/  SHF.R.U32.HI R6, RZ, R20, R7 ;  /* 0x00000014ff067219 */ /* 0x000fe40000011607 */
[----:B------:R3:W4:Y:S03]  /*6c10*/  F2I.U32.TRUNC.NTZ R20, R9 ;  /* 0x0000000900147305 */ /* 0x000726000020f000 */
[----:B------:R-:W1:Y:S01]  /*6c20*/  LDC R25, c[0x0][0x648] ;  /* 0x00019200ff197b82 */ /* 0x000e620000000800 */
[-C--:B0-----:R-:W-:Y:S02]  /*6c30*/  SHF.R.U64 R19, R15, R11.reuse, R6 ;  /* 0x0000000b0f137219 */ /* 0x081fe40000001206 */
[----:B------:R-:W-:-:S02]  /*6c40*/  SHF.L.U32 R10, R10, R11, RZ ;  /* 0x0000000b0a0a7219 */ /* 0x000fc400000006ff */
[-C--:B------:R-:W-:Y:S01]  /*6c50*/  SHF.R.U32.HI R7, RZ, R11.reuse, R6 ;  /* 0x0000000bff077219 */ /* 0x080fe20000011606 */
[----:B------:R-:W-:Y:S01]  /*6c60*/  IMAD.MOV.U32 R6, RZ, RZ, R19 ;  /* 0x000000ffff067224 */ /* 0x000fe200078e0013 */
[----:B------:R-:W-:Y:S01]  /*6c70*/  SHF.L.U32 R24, R8, R11, RZ ;  /* 0x0000000b08187219 */ /* 0x000fe200000006ff */
[----:B------:R-:W0:Y:S01]  /*6c80*/  LDC R28, c[0x0][0x638] ;  /* 0x00018e00ff1c7b82 */ /* 0x000e220000000800 */
[----:B------:R-:W-:-:S07]  /*6c90*/  LOP3.LUT R30, RZ, R10, RZ, 0x33, !PT ;  /* 0x0000000aff1e7212 */ /* 0x000fce00078e33ff */
[----:B------:R-:W0:Y:S01]  /*6ca0*/  LDC R29, c[0x0][0x610] ;  /* 0x00018400ff1d7b82 */ /* 0x000e220000000800 */
[----:B---34-:R-:W-:Y:S05]  /*6cb0*/  @!P0 BRA `(.L_x_161) ;  /* 0x0000000000288947 */ /* 0x018fea0003800000 */
[----:B------:R-:W3:Y:S02]  /*6cc0*/  LDC R6, c[0x0][0x64c] ;  /* 0x00019300ff067b82 */ /* 0x000ee40000000800 */
[----:B---3--:R-:W-:-:S05]  /*6cd0*/  IADD3 R11, P0, R19, R6, RZ ;  /* 0x00000006130b7210 */ /* 0x008fca0007f1e0ff */
        /* <DEDUP_REMOVED lines=8> */
.L_x_161:
[----:B------:R-:W-:Y:S01]  /*6d60*/  ISETP.NE.AND P0, PT, R2, 0x1, PT ;  /* 0x000000010200780c */ /* 0x000fe20003f05270 */
[----:B--2---:R-:W-:Y:S01]  /*6d70*/  VIADD R9, R21, 0xffffffff ;  /* 0xffffffff15097836 */ /* 0x004fe20000000000 */
[----:B-1----:R-:W-:Y:S01]  /*6d80*/  SHF.R.U64 R7, R6, R25, R7 ;  /* 0x0000001906077219 */ /* 0x002fe20000001207 */
[----:B------:R-:W-:Y:S01]  /*6d90*/  IMAD.MOV R20, RZ, RZ, -R20 ;  /* 0x000000ffff147224 */ /* 0x000fe200078e0a14 */
[----:B------:R-:W-:Y:S02]  /*6da0*/  LOP3.LUT R6, R15, R30, RZ, 0xc0, !PT ;  /* 0x0000001e0f067212 */ /* 0x000fe400078ec0ff */
[----:B------:R-:W-:Y:S01]  /*6db0*/  LOP3.LUT R12, R12, R9, RZ, 0xc0, !PT ;  /* 0x000000090c0c7212 */ /* 0x000fe200078ec0ff */
[----:B------:R-:W-:Y:S02]  /*6dc0*/  IMAD.MOV R8, RZ, RZ, -R7 ;  /* 0x000000ffff087224 */ /* 0x000fe400078e0a07 */
[----:B------:R-:W-:Y:S02]  /*6dd0*/  IMAD R6, R24, R7, R6 ;  /* 0x0000000718067224 */ /* 0x000fe400078e0206 */
[----:B------:R-:W-:-:S02]  /*6de0*/  IMAD.MOV.U32 R9, RZ, RZ, 0x1 ;  /* 0x00000001ff097424 */ /* 0x000fc400078e00ff */
[----:B------:R-:W-:Y:S02]  /*6df0*/  @P0 IMAD R23, R22, R20, R5 ;  /* 0x0000001416170224 */ /* 0x000fe400078e0205 */
[----:B0-----:R-:W-:Y:S02]  /*6e00*/  IMAD R5, R8, R28, R19 ;  /* 0x0000001c08057224 */ /* 0x001fe400078e0213 */
[----:B------:R-:W-:Y:S02]  /*6e10*/  IMAD R19, R6, R29, R23 ;  /* 0x0000001d06137224 */ /* 0x000fe400078e0217 */
[----:B------:R-:W-:Y:S02]  /*6e20*/  IMAD R6, R5, R21, R12 ;  /* 0x0000001505067224 */ /* 0x000fe400078e020c */
[----:B------:R-:W-:-:S03]  /*6e30*/  IMAD.MOV.U32 R8, RZ, RZ, R14 ;  /* 0x000000ffff087224 */ /* 0x000fc600078e000e */
[----:B------:R-:W-:Y:S02]  /*6e40*/  SEL R20, R6, R19, !P0 ;  /* 0x0000001306147207 */ /* 0x000fe40004000000 */
[----:B------:R-:W-:-:S07]  /*6e50*/  SEL R19, R19, R6, !P0 ;  /* 0x0000000613137207 */ /* 0x000fce0004000000 */
.L_x_159:
[----:B------:R-:W-:-:S08]  /*6e60*/  NOP ;  /* 0x0000000000007918 */ /* 0x000fd00000000000 */
[----:B------:R-:W0:-:S00]  /*6e70*/  USETMAXREG.DEALLOC.CTAPOOL 0x28 ;  /* 0x00000028000079c8 */ /* 0x000e0000080e0500 */
[----:B0-----:R-:W-:-:S13]  /*6e80*/  ISETP.NE.AND P0, PT, R0, RZ, PT ;  /* 0x000000ff0000720c */ /* 0x001fda0003f05270 */
[----:B------:R-:W-:Y:S05]  /*6e90*/  @P0 EXIT ;  /* 0x000000000000094d */ /* 0x000fea0003800000 */
[----:B------:R-:W-:Y:S01]  /*6ea0*/  LOP3.LUT P0, RZ, R9, 0xff, RZ, 0xc0, !PT ;  /* 0x000000ff09ff7812 */ /* 0x000fe2000780c0ff */
[----:B------:R-:W-:Y:S02]  /*6eb0*/  IMAD.MOV.U32 R0, RZ, RZ, 0x1 ;  /* 0x00000001ff007424 */ /* 0x000fe400078e00ff */
[----:B------:R-:W-:-:S10]  /*6ec0*/  IMAD.MOV.U32 R12, RZ, RZ, RZ ;  /* 0x000000ffff0c7224 */ /* 0x000fd400078e00ff */
[----:B------:R-:W-:Y:S05]  /*6ed0*/  @!P0 BRA `(.L_x_162) ;  /* 0x0000000c003c8947 */ /* 0x000fea0003800000 */
[----:B------:R-:W0:Y:S01]  /*6ee0*/  LDC R0, c[0x0][0x28c] ;  /* 0x0000a300ff007b82 */ /* 0x000e220000000800 */
[----:B------:R-:W-:Y:S01]  /*6ef0*/  LOP3.LUT P0, RZ, R3, 0x1f, RZ, 0xc0, !PT ;  /* 0x0000001f03ff7812 */ /* 0x000fe2000780c0ff */
[----:B------:R-:W-:Y:S01]  /*6f00*/  ULDC UR5, c[0x0][0x658] ;  /* 0x0001960000057ab9 */ /* 0x000fe20000000800 */
[----:B------:R-:W-:Y:S01]  /*6f10*/  UMOV UR6, 0xffffffff ;  /* 0xffffffff00067882 */ /* 0x000fe20000000000 */
[----:B------:R-:W-:Y:S01]  /*6f20*/  BSSY B0, `(.L_x_162) ;  /* 0x00000ca000007945 */ /* 0x000fe20003800000 */
[----:B------:R-:W-:Y:S01]  /*6f30*/  USHF.L.U32 UR6, UR6, UR5, URZ ;  /* 0x0000000506067299 */ /* 0x000fe2000800063f */
[C---:B------:R-:W-:Y:S01]  /*6f40*/  ISETP.NE.AND P2, PT, R4.reuse, RZ, PT ;  /* 0x000000ff0400720c */ /* 0x040fe20003f45270 */
[----:B------:R-:W-:Y:S01]  /*6f50*/  UMOV UR7, 0x1 ;  /* 0x0000000100077882 */ /* 0x000fe20000000000 */
[----:B------:R-:W-:Y:S01]  /*6f60*/  ISETP.NE.OR P0, PT, R4, RZ, !P0 ;  /* 0x000000ff0400720c */ /* 0x000fe20004705670 */
[----:B------:R-:W-:Y:S01]  /*6f70*/  IMAD.MOV.U32 R13, RZ, RZ, 0x1 ;  /* 0x00000001ff0d7424 */ /* 0x000fe200078e00ff */
[----:B------:R-:W-:Y:S01]  /*6f80*/  LOP3.LUT R11, R18, 0x2, RZ, 0xfc, !PT ;  /* 0x00000002120b7812 */ /* 0x000fe200078efcff */
[----:B------:R-:W-:Y:S01]  /*6f90*/  IMAD.MOV.U32 R12, RZ, RZ, RZ ;  /* 0x000000ffff0c7224 */ /* 0x000fe200078e00ff */
[----:B------:R-:W-:Y:S01]  /*6fa0*/  ULDC UR4, c[0x0][0x600] ;  /* 0x0001800000047ab9 */ /* 0x000fe20000000800 */
[----:B------:R-:W-:-:S02]  /*6fb0*/  USHF.L.U32 UR13, UR7, UR5, URZ ;  /* 0x00000005070d7299 */ /* 0x000fc4000800063f */
[----:B------:R-:W-:Y:S02]  /*6fc0*/  UIADD3 UR4, UR4, -0x1, URZ ;  /* 0xffffffff04047890 */ /* 0x000fe4000fffe03f */
[----:B------:R-:W-:Y:S01]  /*6fd0*/  ULOP3.LUT UR5, URZ, UR6, URZ, 0x33, !UPT ;  /* 0x000000063f057292 */ /* 0x000fe2000f8e333f */
[----:B------:R-:W-:Y:S01]  /*6fe0*/  ULDC.64 UR22, c[0x0][0x198] ;  /* 0x0000660000167ab9 */ /* 0x000fe20000000a00 */
[----:B0-----:R-:W-:-:S05]  /*6ff0*/  VIADD R0, R0, 0x7f ;  /* 0x0000007f00007836 */ /* 0x001fca0000000000 */
[----:B------:R-:W-:-:S04]  /*7000*/  SHF.R.S32.HI R3, RZ, 0x1f, R0 ;  /* 0x0000001fff037819 */ /* 0x000fc80000011400 */
[----:B------:R-:W-:Y:S01]  /*7010*/  LEA.HI R3, R3, R0, RZ, 0x7 ;  /* 0x0000000003037211 */ /* 0x000fe200078f38ff */
[----:B------:R-:W-:-:S03]  /*7020*/  IMAD.MOV.U32 R0, RZ, RZ, 0x1 ;  /* 0x00000001ff007424 */ /* 0x000fc600078e00ff */
[----:B------:R-:W-:-:S05]  /*7030*/  SHF.R.S32.HI R3, RZ, 0x7, R3 ;  /* 0x00000007ff037819 */ /* 0x000fca0000011403 */
[----:B------:R-:W-:-:S07]  /*7040*/  VIADD R10, R3, 0x1 ;  /* 0x00000001030a7836 */ /* 0x000fce0000000000 */
.L_x_174:
[----:B------:R-:W-:-:S03]  /*7050*/  UMOV UR6, 0xffffffff ;  /* 0xffffffff00067882 */ /* 0x000fc60000000000 */
[----:B------:R-:W-:Y:S05]  /*7060*/  BRA.DIV UR6, `(.L_x_163) ;  /* 0x0000000e06a07947 */ /* 0x000fea000b800000 */
[----:B------:R-:W-:-:S13]  /*7070*/  ELECT P6, URZ, PT ;  /* 0x00000000003f782f */ /* 0x000fda00038c0000 */
.L_x_184:
[----:B------:R-:W0:Y:S01]  /*7080*/  LDC R4, c[0x0][0x28c] ;  /* 0x0000a300ff047b82 */ /* 0x000e220000000800 */
[----:B------:R-:W-:Y:S01]  /*7090*/  BSSY B1, `(.L_x_164) ;  /* 0x0000041000017945 */ /* 0x000fe20003800000 */
[----:B0-----:R-:W-:-:S13]  /*70a0*/  ISETP.LT.OR P6, PT, R4, 0x1, !P6 ;  /* 0x000000010400780c */ /* 0x001fda00077c1670 */
[----:B------:R-:W-:Y:S05]  /*70b0*/  @P6 BRA `(.L_x_165) ;  /* 0x0000000000f86947 */ /* 0x000fea0003800000 */
[----:B------:R-:W-:Y:S02]  /*70c0*/  IMAD.SHL.U32 R19, R19, 0x80, RZ ;  /* 0x0000008013137824 */ /* 0x000fe400078e00ff */
[----:B------:R-:W-:Y:S02]  /*70d0*/  IMAD.SHL.U32 R20, R20, 0x80, RZ ;  /* 0x0000008014147824 */ /* 0x000fe400078e00ff */
[----:B------:R-:W-:Y:S02]  /*70e0*/  IMAD.MOV.U32 R21, RZ, RZ, RZ ;  /* 0x000000ffff157224 */ /* 0x000fe400078e00ff */
[----:B------:R-:W-:Y:S02]  /*70f0*/  IMAD.MOV.U32 R4, RZ, RZ, R10 ;  /* 0x000000ffff047224 */ /* 0x000fe400078e000a */
[----:B------:R-:W-:Y:S02]  /*7100*/  IMAD.MOV.U32 R5, RZ, RZ, R0 ;  /* 0x000000ffff057224 */ /* 0x000fe400078e0000 */
[----:B------:R-:W-:-:S07]  /*7110*/  IMAD.MOV.U32 R6, RZ, RZ, R12 ;  /* 0x000000ffff067224 */ /* 0x000fce00078e000c */
.L_x_169:
[----:B------:R-:W0:Y:S01]  /*7120*/  S2R R14, SR_CgaCtaId ;  /* 0x00000000000e7919 */ /* 0x000e220000008800 */
[----:B------:R-:W-:Y:S01]  /*7130*/  MOV R7, 0x400 ;  /* 0x0000040000077802 */ /* 0x000fe20000000f00 */
[----:B------:R-:W1:Y:S03]  /*7140*/  @!P2 LDC R9, c[0x0][0x500] ;  /* 0x00014000ff09ab82 */ /* 0x000e660000000800 */
[----:B0-----:R-:W-:Y:S02]  /*7150*/  LEA R15, R14, R7, 0x18 ;  /* 0x000000070e0f7211 */ /* 0x001fe400078ec0ff */
[----:B------:R-:W-:-:S03]  /*7160*/  SHF.L.U32 R7, R5, 0x1f, RZ ;  /* 0x0000001f05077819 */ /* 0x000fc600000006ff */
[----:B------:R-:W-:-:S04]  /*7170*/  IMAD R14, R6, 0x8, R15 ;  /* 0x00000008060e7824 */ /* 0x000fc800078e020f */
[----:B------:R-:W0:Y:S02]  /*7180*/  SYNCS.PHASECHK.TRANS64.TRYWAIT P1, [R14+URZ+0x18], R7 ;  /* 0x000018070e0075a7 */ /* 0x000e24000802017f */
[----:B01----:R-:W-:Y:S05]  /*7190*/  @!P1 BRA `(.L_x_166) ;  /* 0x0000000c00749947 */ /* 0x003fea0003800000 */
.L_x_185:
[----:B0-----:R-:W-:Y:S01]  /*71a0*/  PRMT R7, R11, 0x9910, RZ ;  /* 0x000099100b077816 */ /* 0x001fe200000000ff */
[----:B------:R0:W-:Y:S03]  /*71b0*/  @!P2 SYNCS.ARRIVE.TRANS64 RZ, [R14+URZ], R9 ;  /* 0x000000090effa9a7 */ /* 0x0001e6000800003f */
[----:B------:R-:W-:-:S13]  /*71c0*/  ISETP.NE.AND P1, PT, R7, 0x2, PT ;  /* 0x000000020700780c */ /* 0x000fda0003f25270 */
[----:B0-----:R-:W-:Y:S05]  /*71d0*/  @P1 BRA `(.L_x_167) ;  /* 0x0000000000041947 */ /* 0x001fea0003800000 */
[----:B------:R-:W-:Y:S01]  /*71e0*/  BPT.TRAP 0x1 ;  /* 0x000000040000795c */ /* 0x000fe20000300000 */
.L_x_167:
[----:B------:R-:W-:Y:S05]  /*71f0*/  @P0 BRA `(.L_x_168) ;  /* 0x0000000000040947 */ /* 0x000fea0003800000 */
[----:B------:R-:W-:Y:S01]  /*7200*/  BPT.TRAP 0x1 ;  /* 0x000000040000795c */ /* 0x000fe20000300000 */
.L_x_168:
[----:B------:R-:W-:Y:S01]  /*7210*/  IMAD R15, R6, 0x8000, R15 ;  /* 0x00008000060f7824 */ /* 0x000fe200078e020f */
[----:B------:R-:W-:Y:S01]  /*7220*/  R2UR UR34, R21 ;  /* 0x00000000152272ca */ /* 0x000fe200000e0000 */
[----:B------:R-:W-:Y:S01]  /*7230*/  VIADD R4, R4, 0xffffffff ;  /* 0xffffffff04047836 */ /* 0x000fe20000000000 */
[----:B------:R-:W-:Y:S01]  /*7240*/  R2UR UR33, R14 ;  /* 0x000000000e2172ca */ /* 0x000fe200000e0000 */
[----:B------:R-:W-:Y:S01]  /*7250*/  UIADD3 UR6, UP0, UR22, 0xf0, URZ ;  /* 0x000000f016067890 */ /* 0x000fe2000ff1e03f */
[----:B------:R-:W-:Y:S01]  /*7260*/  R2UR UR8, R15 ;  /* 0x000000000f0872ca */ /* 0x000fe200000e0000 */
[----:B------:R-:W-:Y:S01]  /*7270*/  UIADD3 UR30, UP1, UR22, 0x1f0, URZ ;  /* 0x000001f0161e7890 */ /* 0x000fe2000ff3e03f */
[----:B------:R-:W-:Y:S01]  /*7280*/  R2UR UR35, R19 ;  /* 0x00000000132372ca */ /* 0x000fe200000e0000 */
[----:B------:R-:W-:Y:S01]  /*7290*/  UIADD3.X UR7, URZ, UR23, URZ, UP0, !UPT ;  /* 0x000000173f077290 */ /* 0x000fe200087fe43f */
[----:B------:R-:W-:Y:S01]  /*72a0*/  R2UR UR36, R8 ;  /* 0x00000000082472ca */ /* 0x000fe200000e0000 */
[----:B------:R-:W-:Y:S01]  /*72b0*/  UIADD3.X UR31, URZ, UR23, URZ, UP1, !UPT ;  /* 0x000000173f1f7290 */ /* 0x000fe20008ffe43f */
[----:B------:R-:W-:Y:S01]  /*72c0*/  R2UR UR19, R20 ;  /* 0x00000000141372ca */ /* 0x000fe200000e0000 */
[----:B------:R-:W-:Y:S01]  /*72d0*/  VIADD R6, R6, 0x1 ;  /* 0x0000000106067836 */ /* 0x000fe20000000000 */
[----:B------:R-:W-:Y:S01]  /*72e0*/  ISETP.GT.AND P3, PT, R4, 0x1, PT ;  /* 0x000000010400780c */ /* 0x000fe20003f64270 */
[----:B------:R-:W-:Y:S01]  /*72f0*/  UIADD3 UR26, UR34, 0x40, URZ ;  /* 0x00000040221a7890 */ /* 0x000fe2000fffe03f */
[----:B------:R-:W-:Y:S01]  /*7300*/  VIADD R21, R21, 0x80 ;  /* 0x0000008015157836 */ /* 0x000fe20000000000 */
[----:B------:R-:W-:Y:S01]  /*7310*/  UMOV UR14, 0x0 ;  /* 0x00000000000e7882 */ /* 0x000fe20000000000 */
[----:B------:R-:W-:Y:S01]  /*7320*/  UMOV UR15, 0x10000000 ;  /* 0x10000000000f7882 */ /* 0x000fe20000000000 */
[----:B------:R-:W-:Y:S01]  /*7330*/  UIADD3 UR32, UR8, 0x100, URZ ;  /* 0x0000010008207890 */ /* 0x000fe2000fffe03f */
[----:B------:R-:W-:Y:S01]  /*7340*/  ISETP.NE.AND P1, PT, R6, 0x3, PT ;  /* 0x000000030600780c */ /* 0x000fe20003f25270 */
[----:B------:R-:W-:-:S02]  /*7350*/  UIADD3 UR24, UR8, 0x4100, URZ ;  /* 0x0000410008187890 */ /* 0x000fc4000fffe03f */
[----:B------:R-:W-:Y:S01]  /*7360*/  UIADD3 UR16, UR8, 0x18100, URZ ;  /* 0x0001810008107890 */ /* 0x000fe2000fffe03f */
[----:B------:R-:W-:Y:S01]  /*7370*/  SEL R14, RZ, 0x1, P1 ;  /* 0x00000001ff0e7807 */ /* 0x000fe20000800000 */
[----:B------:R-:W-:Y:S01]  /*7380*/  UIADD3 UR8, UR8, 0x1c100, URZ ;  /* 0x0001c10008087890 */ /* 0x000fe2000fffe03f */
[----:B------:R-:W-:Y:S01]  /*7390*/  SEL R6, R6, RZ, P1 ;  /* 0x000000ff06067207 */ /* 0x000fe20000800000 */
[----:B------:R-:W-:Y:S01]  /*73a0*/  UMOV UR25, UR33 ;  /* 0x0000002100197c82 */ /* 0x000fe20008000000 */
[----:B------:R-:W-:Y:S01]  /*73b0*/  UMOV UR27, UR35 ;  /* 0x00000023001b7c82 */ /* 0x000fe20008000000 */
[----:B------:R-:W-:Y:S01]  /*73c0*/  UMOV UR28, UR36 ;  /* 0x00000024001c7c82 */ /* 0x000fe20008000000 */
[----:B------:R-:W-:Y:S01]  /*73d0*/  UMOV UR17, UR33 ;  /* 0x0000002100117c82 */ /* 0x000fe20008000000 */
[----:B------:R-:W-:Y:S01]  /*73e0*/  UMOV UR18, UR34 ;  /* 0x0000002200127c82 */ /* 0x000fe20008000000 */
[----:B------:R-:W-:Y:S01]  /*73f0*/  UMOV UR20, UR36 ;  /* 0x0000002400147c82 */ /* 0x000fe20008000000 */
[----:B------:R0:W-:Y:S01]  /*7400*/  UTMALDG.3D [UR32], [UR6], desc[UR14] ;  /* 0x00000e20060075b4 */ /* 0x0001e20008011000 */
[----:B------:R-:W-:Y:S01]  /*7410*/  UMOV UR9, UR33 ;  /* 0x0000002100097c82 */ /* 0x000fe20008000000 */
[----:B------:R-:W-:Y:S01]  /*7420*/  UMOV UR11, UR19 ;  /* 0x00000013000b7c82 */ /* 0x000fe20008000000 */
[----:B------:R-:W-:Y:S01]  /*7430*/  UMOV UR12, UR36 ;  /* 0x00000024000c7c82 */ /* 0x000fe20008000000 */
[----:B------:R-:W-:Y:S01]  /*7440*/  UMOV UR10, UR26 ;  /* 0x0000001a000a7c82 */ /* 0x000fe20008000000 */
[----:B------:R-:W-:Y:S01]  /*7450*/  LOP3.LUT R5, R5, R14, RZ, 0x3c, !PT ;  /* 0x0000000e05057212 */ /* 0x000fe200078e3cff */
[----:B------:R0:W-:Y:S01]  /*7460*/  UTMALDG.3D [UR24], [UR6], desc[UR14] ;  /* 0x00000e18060075b4 */ /* 0x0001e20008011000 */
[----:B------:R0:W-:Y:S01]  /*7470*/  UTMALDG.3D [UR16], [UR30], desc[UR14] ;  /* 0x00000e101e0075b4 */ /* 0x0001e20008011000 */
[----:B------:R0:W-:Y:S02]  /*7480*/  UTMALDG.3D [UR8], [UR30], desc[UR14] ;  /* 0x00000e081e0075b4 */ /* 0x0001e40008011000 */
[----:B0-----:R-:W-:Y:S05]  /*7490*/  @P3 BRA `(.L_x_169) ;  /* 0xfffffffc00203947 */ /* 0x001fea000383ffff */
.L_x_165:
[----:B------:R-:W-:Y:S05]  /*74a0*/  BSYNC B1 ;  /* 0x0000000000017941 */ /* 0x000fea0003800000 */
.L_x_164:
[----:B------:R-:W-:Y:S01]  /*74b0*/  LOP3.LUT P3, RZ, R13, 0xff, RZ, 0xc0, !PT ;  /* 0x000000ff0dff7812 */ /* 0x000fe2000786c0ff */
[----:B------:R-:W-:Y:S01]  /*74c0*/  IMAD.IADD R12, R3, 0x1, R12 ;  /* 0x00000001030c7824 */ /* 0x000fe200078e020c */
[----:B------:R-:W-:Y:S01]  /*74d0*/  IADD3 R16, P4, R16, UR38, RZ ;  /* 0x0000002610107c10 */ /* 0x000fe2000ff9e0ff */
[----:B------:R-:W-:Y:S01]  /*74e0*/  ULDC.64 UR6, c[0x0][0x650] ;  /* 0x0001940000067ab9 */ /* 0x000fe20000000a00 */
[----:B------:R-:W-:Y:S01]  /*74f0*/  BSSY B1, `(.L_x_170) ;  /* 0x000006a000017945 */ /* 0x000fe20003800000 */
[----:B------:R-:W-:Y:S01]  /*7500*/  IMAD.MOV.U32 R19, RZ, RZ, -0x1 ;  /* 0xffffffffff137424 */ /* 0x000fe200078e00ff */
[----:B------:R-:W-:Y:S01]  /*7510*/  ISETP.GT.U32.AND P1, PT, R12, 0x2, PT ;  /* 0x000000020c00780c */ /* 0x000fe20003f24070 */
[----:B------:R-:W-:Y:S01]  /*7520*/  IMAD.MOV.U32 R20, RZ, RZ, -0x1 ;  /* 0xffffffffff147424 */ /* 0x000fe200078e00ff */
[----:B------:R-:W-:Y:S01]  /*7530*/  IADD3.X R17, R17, UR41, RZ, P4, !PT ;  /* 0x0000002911117c10 */ /* 0x000fe2000a7fe4ff */
[----:B------:R-:W-:Y:S01]  /*7540*/  IMAD.MOV.U32 R8, RZ, RZ, -0x1 ;  /* 0xffffffffff087424 */ /* 0x000fe200078e00ff */
[----:B------:R-:W-:-:S02]  /*7550*/  ISETP.LT.U32.AND P1, PT, R3, 0x3, P1 ;  /* 0x000000030300780c */ /* 0x000fc40000f21070 */
[----:B------:R-:W-:Y:S01]  /*7560*/  PRMT R13, RZ, 0x7610, R13 ;  /* 0x00007610ff0d7816 */ /* 0x000fe2000000000d */
[----:B------:R-:W0:Y:S01]  /*7570*/  @P3 S2R R5, SR_CgaCtaId ;  /* 0x0000000000053919 */ /* 0x000e220000008800 */
[----:B------:R-:W-:-:S04]  /*7580*/  @P3 MOV R4, 0x400 ;  /* 0x0000040000043802 */ /* 0x000fc80000000f00 */
[----:B0-----:R-:W-:Y:S01]  /*7590*/  @P3 LEA R6, R5, R4, 0x18 ;  /* 0x0000000405063211 */ /* 0x001fe200078ec0ff */
[----:B------:R-:W-:-:S03]  /*75a0*/  IMAD.WIDE.U32 R4, R12, -0x55555555, RZ ;  /* 0xaaaaaaab0c047825 */ /* 0x000fc600078e00ff */
[----:B------:R0:W-:Y:S01]  /*75b0*/  @P3 SYNCS.ARRIVE.TRANS64.A1T0 RZ, [R6+URZ+0x48], RZ ;  /* 0x000048ff06ff39a7 */ /* 0x0001e2000810003f */
[----:B------:R-:W-:Y:S02]  /*75c0*/  ISETP.GE.U32.AND P3, PT, R3, 0x3, PT ;  /* 0x000000030300780c */ /* 0x000fe40003f66070 */
[----:B------:R-:W-:Y:S02]  /*75d0*/  SHF.R.U32.HI R7, RZ, 0x1, R5 ;  /* 0x00000001ff077819 */ /* 0x000fe40000011605 */
[----:B------:R-:W-:Y:S02]  /*75e0*/  SEL R5, RZ, 0x1, !P1 ;  /* 0x00000001ff057807 */ /* 0x000fe40004800000 */
[----:B------:R-:W-:Y:S01]  /*75f0*/  ISETP.GE.U32.AND P1, PT, R16, UR6, PT ;  /* 0x0000000610007c0c */ /* 0x000fe2000bf26070 */
[----:B------:R-:W-:Y:S01]  /*7600*/  IMAD R12, R7, -0x3, R12 ;  /* 0xfffffffd070c7824 */ /* 0x000fe200078e020c */
[----:B------:R-:W-:Y:S02]  /*7610*/  LOP3.LUT R0, R0, R5, RZ, 0x3c, !PT ;  /* 0x0000000500007212 */ /* 0x000fe400078e3cff */
[----:B------:R-:W-:-:S02]  /*7620*/  ISETP.GE.U32.AND.EX P1, PT, R17, UR7, PT, P1 ;  /* 0x0000000711007c0c */ /* 0x000fc4000bf26110 */
[----:B------:R-:W-:Y:S02]  /*7630*/  PRMT R4, RZ, 0x7610, R4 ;  /* 0x00007610ff047816 */ /* 0x000fe40000000004 */
[----:B------:R-:W-:-:S09]  /*7640*/  @P3 LOP3.LUT R0, R0, 0x1, R7, 0x78, !PT ;  /* 0x0000000100003812 */ /* 0x000fd200078e7807 */
[----:B0-----:R-:W-:Y:S05]  /*7650*/  @P1 BRA `(.L_x_171) ;  /* 0x00000004004c1947 */ /* 0x001fea0003800000 */
[----:B------:R-:W-:Y:S01]  /*7660*/  ULDC.64 UR6, c[0x0][0x628] ;  /* 0x00018a0000067ab9 */ /* 0x000fe20000000a00 */
[----:B------:R-:W0:Y:S01]  /*7670*/  S2R R15, SR_CTAID.X ;  /* 0x00000000000f7919 */ /* 0x000e220000002500 */
[----:B------:R-:W-:Y:S01]  /*7680*/  ISETP.NE.U32.AND P1, PT, RZ, UR6, PT ;  /* 0x00000006ff007c0c */ /* 0x000fe2000bf25070 */
[----:B------:R-:W-:Y:S01]  /*7690*/  ULDC UR9, c[0x0][0x630] ;  /* 0x00018c0000097ab9 */ /* 0x000fe20000000800 */
[----:B------:R-:W-:Y:S01]  /*76a0*/  IMAD.MOV.U32 R4, RZ, RZ, R16 ;  /* 0x000000ffff047224 */ /* 0x000fe200078e0010 */
[----:B------:R-:W1:Y:S01]  /*76b0*/  S2R R14, SR_CTAID.Y ;  /* 0x00000000000e7919 */ /* 0x000e620000002600 */
[----:B------:R-:W-:Y:S01]  /*76c0*/  ISETP.NE.AND.EX P1, PT, RZ, UR7, PT, P1 ;  /* 0x00000007ff007c0c */ /* 0x000fe2000bf25310 */
[----:B------:R-:W-:-:S12]  /*76d0*/  IMAD.MOV.U32 R5, RZ, RZ, R17 ;  /* 0x000000ffff057224 */ /* 0x000fd800078e0011 */
[----:B------:R-:W-:Y:S05]  /*76e0*/  @!P1 BRA `(.L_x_172) ;  /* 0x0000000000289947 */ /* 0x000fea0003800000 */
[----:B------:R-:W-:Y:S02]  /*76f0*/  ULDC UR8, c[0x0][0x634] ;  /* 0x00018d0000087ab9 */ /* 0x000fe40000000800 */
[----:B------:R-:W-:-:S05]  /*7700*/  IADD3 R9, P1, R16, UR8, RZ ;  /* 0x0000000810097c10 */ /* 0x000fca000ff3e0ff */
[----:B------:R-:W-:-:S04]  /*7710*/  IMAD.X R19, RZ, RZ, R17, P1 ;  /* 0x000000ffff137224 */ /* 0x000fc800008e0611 */
[----:B------:R-:W-:-:S04]  /*7720*/  IMAD.WIDE.U32 R6, R19, UR6, RZ ;  /* 0x0000000613067c25 */ /* 0x000fc8000f8e00ff */
[----:B------:R-:W-:-:S04]  /*7730*/  IMAD.WIDE.U32 R6, P1, R9, UR7, R6 ;  /* 0x0000000709067c25 */ /* 0x000fc8000f820006 */
[----:B------:R-:W-:-:S04]  /*7740*/  IMAD.WIDE.U32 R8, R9, UR6, RZ ;  /* 0x0000000609087c25 */ /* 0x000fc8000f8e00ff */
[----:B------:R-:W-:Y:S01]  /*7750*/  IMAD.X R5, RZ, RZ, RZ, P1 ;  /* 0x000000ffff057224 */ /* 0x000fe200008e06ff */
[----:B------:R-:W-:Y:S01]  /*7760*/  IADD3 RZ, P1, R9, R6, RZ ;  /* 0x0000000609ff7210 */ /* 0x000fe20007f3e0ff */
[----:B------:R-:W-:-:S04]  /*7770*/  IMAD.MOV.U32 R4, RZ, RZ, R7 ;  /* 0x000000ffff047224 */ /* 0x000fc800078e0007 */
[----:B------:R-:W-:-:S08]  /*7780*/  IMAD.WIDE.U32.X R4, R19, UR7, R4, P1 ;  /* 0x0000000713047c25 */ /* 0x000fd000088e0404 */
.L_x_172:
[--C-:B------:R-:W-:Y:S01]  /*7790*/  SHF.R.U64 R8, R4, UR9, R5.reuse ;  /* 0x0000000904087c19 */ /* 0x100fe20008001205 */
[----:B------:R-:W-:Y:S01]  /*77a0*/  ULDC.64 UR6, c[0x0][0x620] ;  /* 0x0001880000067ab9 */ /* 0x000fe20000000a00 */
[----:B------:R-:W-:Y:S01]  /*77b0*/  SHF.R.U32.HI R4, RZ, UR9, R5 ;  /* 0x00000009ff047c19 */ /* 0x000fe20008011605 */
[----:B------:R-:W2:Y:S01]  /*77c0*/  LDC R24, c[0x0][0x144] ;  /* 0x00005100ff187b82 */ /* 0x000ea20000000800 */
[----:B------:R-:W-:Y:S01]  /*77d0*/  IADD3 R7, P1, RZ, -R8, RZ ;  /* 0x80000008ff077210 */ /* 0x000fe20007f3e0ff */
[----:B------:R-:W-:Y:S01]  /*77e0*/  ULDC.64 UR10, c[0x0][0x640] ;  /* 0x00019000000a7ab9 */ /* 0x000fe20000000a00 */
[----:B0-----:R-:W-:Y:S01]  /*77f0*/  I2FP.F32.U32 R9, R15 ;  /* 0x0000000f00097245 */ /* 0x001fe20000201000 */
[----:B------:R-:W-:Y:S02]  /*7800*/  ULDC UR8, c[0x0][0x608] ;  /* 0x0001820000087ab9 */ /* 0x000fe40000000800 */
[----:B------:R-:W-:Y:S01]  /*7810*/  IMAD.X R4, RZ, RZ, ~R4, P1 ;  /* 0x000000ffff047224 */ /* 0x000fe200008e0e04 */
[----:B------:R-:W-:Y:S01]  /*7820*/  ISETP.NE.U32.AND P1, PT, RZ, UR10, PT ;  /* 0x0000000aff007c0c */ /* 0x000fe2000bf25070 */
[----:B------:R-:W0:Y:S02]  /*7830*/  LDC R21, c[0x0][0x148] ;  /* 0x00005200ff157b82 */ /* 0x000e240000000800 */
[----:B------:R-:W-:Y:S01]  /*7840*/  IMAD R6, R4, UR6, RZ ;  /* 0x0000000604067c24 */ /* 0x000fe2000f8e02ff */
[----:B------:R-:W-:Y:S01]  /*7850*/  ISETP.NE.AND.EX P1, PT, RZ, UR11, PT, P1 ;  /* 0x0000000bff007c0c */ /* 0x000fe2000bf25310 */
[----:B------:R-:W-:Y:S01]  /*7860*/  IMAD.WIDE.U32 R4, R7, UR6, R16 ;  /* 0x0000000607047c25 */ /* 0x000fe2000f8e0010 */
[----:B------:R-:W-:-:S03]  /*7870*/  ULDC UR6, c[0x0][0x150] ;  /* 0x0000540000067ab9 */ /* 0x000fc60000000800 */
[----:B------:R-:W-:Y:S02]  /*7880*/  IMAD R7, R7, UR7, R6 ;  /* 0x0000000707077c24 */ /* 0x000fe4000f8e0206 */
[----:B------:R-:W-:Y:S01]  /*7890*/  FMUL R6, R9, UR6 ;  /* 0x0000000609067c20 */ /* 0x000fe20008400000 */
[----:B------:R-:W-:Y:S01]  /*78a0*/  ULDC UR6, c[0x0][0x618] ;  /* 0x0001860000067ab9 */ /* 0x000fe20000000800 */
[----:B------:R-:W-:Y:S01]  /*78b0*/  ULDC UR7, c[0x0][0x154] ;  /* 0x0000550000077ab9 */ /* 0x000fe20000000800 */
[----:B------:R-:W-:-:S03]  /*78c0*/  IMAD.IADD R5, R5, 0x1, R7 ;  /* 0x0000000105057824 */ /* 0x000fc600078e0207 */
[----:B------:R-:W3:Y:S02]  /*78d0*/  F2I.U32.TRUNC.NTZ R6, R6 ;  /* 0x0000000600067305 */ /* 0x000ee4000020f000 */
[----:B------:R-:W-:Y:S02]  /*78e0*/  SHF.R.U64 R9, R4, UR6, R5 ;  /* 0x0000000604097c19 */ /* 0x000fe40008001205 */
[----:B-1----:R-:W-:-:S05]  /*78f0*/  I2FP.F32.U32 R4, R14 ;  /* 0x0000000e00047245 */ /* 0x002fca0000201000 */
[----:B------:R-:W-:Y:S01]  /*7900*/  FMUL R22, R4, UR7 ;  /* 0x0000000704167c20 */ /* 0x000fe20008400000 */
[----:B------:R-:W-:Y:S01]  /*7910*/  SHF.R.U32.HI R4, RZ, UR6, R5 ;  /* 0x00000006ff047c19 */ /* 0x000fe20008011605 */
[----:B------:R-:W-:-:S03]  /*7920*/  ULDC UR6, c[0x0][0x658] ;  /* 0x0001960000067ab9 */ /* 0x000fc60000000800 */
[--C-:B------:R-:W-:Y:S01]  /*7930*/  SHF.R.U64 R20, R9, UR8, R4.reuse ;  /* 0x0000000809147c19 */ /* 0x100fe20008001204 */
[----:B------:R-:W1:Y:S01]  /*7940*/  F2I.U32.TRUNC.NTZ R22, R22 ;  /* 0x0000001600167305 */ /* 0x000e62000020f000 */
[----:B------:R-:W-:Y:S01]  /*7950*/  SHF.R.U32.HI R5, RZ, UR8, R4 ;  /* 0x00000008ff057c19 */ /* 0x000fe20008011604 */
[----:B---3--:R-:W-:-:S03]  /*7960*/  IMAD.MOV R6, RZ, RZ, -R6 ;  /* 0x000000ffff067224 */ /* 0x008fc600078e0a06 */
[----:B------:R-:W-:Y:S01]  /*7970*/  SHF.R.U64 R19, R20, UR6, R5 ;  /* 0x0000000614137c19 */ /* 0x000fe20008001205 */
[----:B--2---:R-:W-:Y:S01]  /*7980*/  IMAD R15, R24, R6, R15 ;  /* 0x00000006180f7224 */ /* 0x004fe200078e020f */
[----:B------:R-:W-:-:S03]  /*7990*/  SHF.R.U32.HI R23, RZ, UR6, R5 ;  /* 0x00000006ff177c19 */ /* 0x000fc60008011605 */
[----:B------:R-:W-:Y:S02]  /*79a0*/  IMAD.MOV.U32 R4, RZ, RZ, R19 ;  /* 0x000000ffff047224 */ /* 0x000fe400078e0013 */
[----:B------:R-:W-:Y:S01]  /*79b0*/  IMAD.MOV.U32 R5, RZ, RZ, R23 ;  /* 0x000000ffff057224 */ /* 0x000fe200078e0017 */
[----:B-1----:R-:W-:Y:S06]  /*79c0*/  @!P1 BRA `(.L_x_173) ;  /* 0x0000000000289947 */ /* 0x002fec0003800000 */
[----:B------:R-:W-:Y:S02]  /*79d0*/  ULDC UR6, c[0x0][0x64c] ;  /* 0x0001930000067ab9 */ /* 0x000fe40000000800 */
[----:B------:R-:W-:-:S05]  /*79e0*/  IADD3 R5, P1, R19, UR6, RZ ;  /* 0x0000000613057c10 */ /* 0x000fca000ff3e0ff */
[----:B------:R-:W-:-:S04]  /*79f0*/  IMAD.X R23, RZ, RZ, R23, P1 ;  /* 0x000000ffff177224 */ /* 0x000fc800008e0617 */
[----:B------:R-:W-:-:S04]  /*7a00*/  IMAD.WIDE.U32 R6, R23, UR10, RZ ;  /* 0x0000000a17067c25 */ /* 0x000fc8000f8e00ff */
[----:B------:R-:W-:-:S04]  /*7a10*/  IMAD.WIDE.U32 R6, P1, R5, UR11, R6 ;  /* 0x0000000b05067c25 */ /* 0x000fc8000f820006 */
[----:B------:R-:W-:-:S04]  /*7a20*/  IMAD.WIDE.U32 R4, R5, UR10, RZ ;  /* 0x0000000a05047c25 */ /* 0x000fc8000f8e00ff */
[----:B------:R-:W-:Y:S01]  /*7a30*/  IMAD.MOV.U32 R4, RZ, RZ, R7 ;  /* 0x000000ffff047224 */ /* 0x000fe200078e0007 */
[----:B------:R-:W-:Y:S01]  /*7a40*/  IADD3 RZ, P3, R5, R6, RZ ;  /* 0x0000000605ff7210 */ /* 0x000fe20007f7e0ff */
[----:B------:R-:W-:-:S04]  /*7a50*/  IMAD.X R5, RZ, RZ, RZ, P1 ;  /* 0x000000ffff057224 */ /* 0x000fc800008e06ff */
[----:B------:R-:W-:-:S08]  /*7a60*/  IMAD.WIDE.U32.X R4, R23, UR11, R4, P3 ;  /* 0x0000000b17047c25 */ /* 0x000fd000098e0404 */
.L_x_173:
[----:B------:R-:W-:Y:S01]  /*7a70*/  ISETP.NE.AND P1, PT, R2, 0x1, PT ;  /* 0x000000010200780c */ /* 0x000fe20003f25270 */
[----:B------:R-:W-:Y:S01]  /*7a80*/  ULDC UR6, c[0x0][0x648] ;  /* 0x0001920000067ab9 */ /* 0x000fe20000000800 */
[----:B------:R-:W-:Y:S01]  /*7a90*/  LOP3.LUT R20, R20, UR5, RZ, 0xc0, !PT ;  /* 0x0000000514147c12 */ /* 0x000fe2000f8ec0ff */
[----:B------:R-:W-:Y:S01]  /*7aa0*/  IMAD.MOV R22, RZ, RZ, -R22 ;  /* 0x000000ffff167224 */ /* 0x000fe200078e0a16 */
[----:B------:R-:W-:Y:S01]  /*7ab0*/  SHF.R.U64 R5, R4, UR6, R5 ;  /* 0x0000000604057c19 */ /* 0x000fe20008001205 */
[----:B------:R-:W-:Y:S01]  /*7ac0*/  ULDC UR6, c[0x0][0x638] ;  /* 0x00018e0000067ab9 */ /* 0x000fe20000000800 */
[----:B------:R-:W-:Y:S01]  /*7ad0*/  LOP3.LUT R6, R9, UR4, RZ, 0xc0, !PT ;  /* 0x0000000409067c12 */ /* 0x000fe2000f8ec0ff */
[----:B------:R-:W-:Y:S02]  /*7ae0*/  ULDC UR7, c[0x0][0x610] ;  /* 0x0001840000077ab9 */ /* 0x000fe40000000800 */
[----:B------:R-:W-:Y:S02]  /*7af0*/  IMAD.MOV R4, RZ, RZ, -R5 ;  /* 0x000000ffff047224 */ /* 0x000fe400078e0a05 */
[----:B------:R-:W-:-:S02]  /*7b00*/  IMAD R20, R5, UR13, R20 ;  /* 0x0000000d05147c24 */ /* 0x000fc4000f8e0214 */
[----:B0-----:R-:W-:Y:S02]  /*7b10*/  @P1 IMAD R15, R21, R22, R14 ;  /* 0x00000016150f1224 */ /* 0x001fe400078e020e */
[----:B------:R-:W-:Y:S01]  /*7b20*/  IMAD R19, R4, UR6, R19 ;  /* 0x0000000604137c24 */ /* 0x000fe2000f8e0213 */
[----:B------:R-:W-:Y:S01]  /*7b30*/  ULDC UR6, c[0x0][0x600] ;  /* 0x0001800000067ab9 */ /* 0x000fe20000000800 */
[----:B------:R-:W-:Y:S02]  /*7b40*/  IMAD R15, R20, UR7, R15 ;  /* 0x00000007140f7c24 */ /* 0x000fe4000f8e020f */
[----:B------:R-:W-:Y:S02]  /*7b50*/  IMAD R6, R19, UR6, R6 ;  /* 0x0000000613067c24 */ /* 0x000fe4000f8e0206 */
[----:B------:R-:W-:-:S03]  /*7b60*/  IMAD.MOV.U32 R4, RZ, RZ, 0x1 ;  /* 0x00000001ff047424 */ /* 0x000fc600078e00ff */
[----:B------:R-:W-:Y:S02]  /*7b70*/  SEL R20, R6, R15, !P1 ;  /* 0x0000000f06147207 */ /* 0x000fe40004800000 */
[----:B------:R-:W-:-:S07]  /*7b80*/  SEL R19, R15, R6, !P1 ;  /* 0x000000060f137207 */ /* 0x000fce0004800000 */
.L_x_171:
[----:B------:R-:W-:Y:S05]  /*7b90*/  BSYNC B1 ;  /* 0x0000000000017941 */ /* 0x000fea0003800000 */
.L_x_170:
[----:B------:R-:W-:-:S13]  /*7ba0*/  LOP3.LUT P1, RZ, R4, 0xff, RZ, 0xc0, !PT ;  /* 0x000000ff04ff7812 */ /* 0x000fda000782c0ff */
[----:B------:R-:W-:Y:S05]  /*7bb0*/  @P1 BRA `(.L_x_174) ;  /* 0xfffffff400241947 */ /* 0x000fea000383ffff */
[----:B------:R-:W-:Y:S05]  /*7bc0*/  BSYNC B0 ;  /* 0x0000000000007941 */ /* 0x000fea0003800000 */
.L_x_162:
[----:B------:R-:W-:-:S03]  /*7bd0*/  UMOV UR6, 0xffffffff ;  /* 0xffffffff00067882 */ /* 0x000fc60000000000 */
[----:B------:R-:W-:Y:S05]  /*7be0*/  BRA.DIV UR6, `(.L_x_175) ;  /* 0x0000000206f47947 */ /* 0x000fea000b800000 */
[----:B------:R-:W-:-:S13]  /*7bf0*/  ELECT P6, URZ, PT ;  /* 0x00000000003f782f */ /* 0x000fda00038c0000 */
.L_x_188:
[----:B------:R-:W-:Y:S04]  /*7c00*/  BSSY B0, `(.L_x_176) ;  /* 0x0000022000007945 */ /* 0x000fe80003800000 */
[----:B------:R-:W-:Y:S05]  /*7c10*/  @!P6 BRA `(.L_x_177) ;  /* 0x000000000080e947 */ /* 0x000fea0003800000 */
[----:B------:R-:W-:-:S04]  /*7c20*/  LOP3.LUT R18, R18, 0x2, RZ, 0xfc, !PT ;  /* 0x0000000212127812 */ /* 0x000fc800078efcff */
[----:B------:R-:W-:-:S13]  /*7c30*/  ISETP.NE.AND P0, PT, R18, 0x3, PT ;  /* 0x000000031200780c */ /* 0x000fda0003f05270 */
[----:B------:R-:W-:Y:S05]  /*7c40*/  @!P0 BRA `(.L_x_178) ;  /* 0x0000000000048947 */ /* 0x000fea0003800000 */
[----:B------:R-:W-:Y:S01]  /*7c50*/  BPT.TRAP 0x1 ;  /* 0x000000040000795c */ /* 0x000fe20000300000 */
.L_x_178:
[----:B------:R-:W0:Y:S01]  /*7c60*/  S2R R3, SR_CgaCtaId ;  /* 0x0000000000037919 */ /* 0x000e220000008800 */
[----:B------:R-:W-:-:S04]  /*7c70*/  MOV R2, 0x400 ;  /* 0x0000040000027802 */ /* 0x000fc80000000f00 */
[----:B0-----:R-:W-:Y:S02]  /*7c80*/  LEA R3, R3, R2, 0x18 ;  /* 0x0000000203037211 */ /* 0x001fe400078ec0ff */
[----:B------:R-:W-:-:S03]  /*7c90*/  SHF.L.U32 R2, R0, 0x1f, RZ ;  /* 0x0000001f00027819 */ /* 0x000fc600000006ff */
[----:B------:R-:W-:-:S04]  /*7ca0*/  VIADD R3, R3, 0x18 ;  /* 0x0000001803037836 */ /* 0x000fc80000000000 */
[C---:B------:R-:W-:Y:S02]  /*7cb0*/  IMAD R7, R12.reuse, 0x8, R3 ;  /* 0x000000080c077824 */ /* 0x040fe400078e0203 */
[----:B------:R-:W-:Y:S02]  /*7cc0*/  VIADD R12, R12, 0x1 ;  /* 0x000000010c0c7836 */ /* 0x000fe40000000000 */
[----:B------:R-:W0:Y:S03]  /*7cd0*/  SYNCS.PHASECHK.TRANS64.TRYWAIT P0, [R7+URZ], R2 ;  /* 0x00000002070075a7 */ /* 0x000e26000800017f */
[----:B------:R-:W-:-:S04]  /*7ce0*/  ISETP.NE.AND P1, PT, R12, 0x3, PT ;  /* 0x000000030c00780c */ /* 0x000fc80003f25270 */
[----:B------:R-:W-:Y:S02]  /*7cf0*/  SEL R5, RZ, 0x1, P1 ;  /* 0x00000001ff057807 */ /* 0x000fe40000800000 */
[----:B------:R-:W-:Y:S02]  /*7d00*/  SEL R12, R12, RZ, P1 ;  /* 0x000000ff0c0c7207 */ /* 0x000fe40000800000 */
[----:B------:R-:W-:-:S03]  /*7d10*/  LOP3.LUT R5, R0, R5, RZ, 0x3c, !PT ;  /* 0x0000000500057212 */ /* 0x000fc600078e3cff */
[----:B------:R-:W-:Y:S01]  /*7d20*/  IMAD R9, R12, 0x8, R3 ;  /* 0x000000080c097824 */ /* 0x000fe200078e0203 */
[----:B------:R-:W-:Y:S01]  /*7d30*/  SHF.L.U32 R4, R5, 0x1f, RZ ;  /* 0x0000001f05047819 */ /* 0x000fe200000006ff */
[----:B0-----:R-:W-:Y:S06]  /*7d40*/  @!P0 BRA `(.L_x_179) ;  /* 0x0000000000bc8947 */ /* 0x001fec0003800000 */
.L_x_189:
[----:B------:R-:W1:Y:S01]  /*7d50*/  SYNCS.PHASECHK.TRANS64.TRYWAIT P0, [R9+URZ], R4 ;  /* 0x00000004090075a7 */ /* 0x000e62000800017f */
[----:B------:R-:W-:-:S05]  /*7d60*/  VIADD R0, R12, 0x1 ;  /* 0x000000010c007836 */ /* 0x000fca0000000000 */
[----:B------:R-:W-:-:S04]  /*7d70*/  ISETP.NE.AND P1, PT, R0, 0x3, PT ;  /* 0x000000030000780c */ /* 0x000fc80003f25270 */
[----:B0-----:R-:W-:Y:S02]  /*7d80*/  SEL R2, RZ, 0x1, P1 ;  /* 0x00000001ff027807 */ /* 0x001fe40000800000 */
[----:B------:R-:W-:Y:S02]  /*7d90*/  SEL R0, R0, RZ, P1 ;  /* 0x000000ff00007207 */ /* 0x000fe40000800000 */
[----:B------:R-:W-:Y:S01]  /*7da0*/  LOP3.LUT R2, R5, R2, RZ, 0x3c, !PT ;  /* 0x0000000205027212 */ /* 0x000fe200078e3cff */
[----:B-1----:R-:W-:Y:S06]  /*7db0*/  @!P0 BRA `(.L_x_180) ;  /* 0x0000000000b48947 */ /* 0x002fec0003800000 */
.L_x_190:
[----:B------:R-:W-:Y:S01]  /*7dc0*/  IMAD R3, R0, 0x8, R3 ;  /* 0x0000000800037824 */ /* 0x000fe200078e0203 */
[----:B------:R-:W-:-:S07]  /*7dd0*/  SHF.L.U32 R0, R2, 0x1f, RZ ;  /* 0x0000001f02007819 */ /* 0x000fce00000006ff */
.L_x_181:
[----:B-1----:R1:W2:Y:S02]  /*7de0*/  SYNCS.PHASECHK.TRANS64.TRYWAIT P0, [R3+URZ], R0 ;  /* 0x00000000030075a7 */ /* 0x0022a4000800017f */
[----:B--2---:R-:W-:Y:S05]  /*7df0*/  @!P0 NANOSLEEP.SYNCS 0x989680 ;  /* 0x009896800000895d */ /* 0x004fea0003900000 */
[----:B------:R-:W2:Y:S02]  /*7e00*/  @!P0 SYNCS.PHASECHK.TRANS64 P0, [R3+URZ], R0 ;  /* 0x00000000030085a7 */ /* 0x000ea4000800007f */
[----:B--2---:R-:W-:Y:S05]  /*7e10*/  @!P0 BRA `(.L_x_181) ;  /* 0xfffffffc00f08947 */ /* 0x004fea000383ffff */
.L_x_177:
[----:B------:R-:W-:Y:S05]  /*7e20*/  BSYNC B0 ;  /* 0x0000000000007941 */ /* 0x000fea0003800000 */
.L_x_176:
[----:B------:R-:W-:Y:S05]  /*7e30*/  EXIT ;  /* 0x000000000000794d */ /* 0x000fea0003800000 */
.L_x_17:
[----:B-1----:R1:W2:Y:S02]  /*7e40*/  SYNCS.PHASECHK.TRANS64.TRYWAIT P1, [R3+URZ], R0 ;  /* 0x00000000030075a7 */ /* 0x0022a4000802017f */
[----:B--2---:R-:W-:Y:S05]  /*7e50*/  @!P1 NANOSLEEP.SYNCS 0x989680 ;  /* 0x009896800000995d */ /* 0x004fea0003900000 */
[----:B------:R-:W2:Y:S02]  /*7e60*/  @!P1 SYNCS.PHASECHK.TRANS64 P1, [R3+URZ], R0 ;  /* 0x00000000030095a7 */ /* 0x000ea4000802007f */
[----:B--2---:R-:W-:Y:S05]  /*7e70*/  @!P1 BRA `(.L_x_17) ;  /* 0xfffffffc00f09947 */ /* 0x004fea000383ffff */
[----:B------:R-:W-:Y:S05]  /*7e80*/  BRA `(.L_x_16) ;  /* 0xffffff9400807947 */ /* 0x000fea000383ffff */
.L_x_22:
[----:B-1----:R-:W-:-:S04]  /*7e90*/  IMAD.U32 R4, RZ, RZ, UR8 ;  /* 0x00000008ff047e24 */ /* 0x002fc8000f8e00ff */
[----:B------:R1:W2:Y:S03]  /*7ea0*/  SYNCS.PHASECHK.TRANS64.TRYWAIT P1, [R4+URZ], R3 ;  /* 0x00000003040075a7 */ /* 0x0002a6000802017f */
[----:B--2---:R-:W-:Y:S05]  /*7eb0*/  @!P1 NANOSLEEP.SYNCS 0x989680 ;  /* 0x009896800000995d */ /* 0x004fea0003900000 */
[----:B------:R-:W2:Y:S02]  /*7ec0*/  @!P1 SYNCS.PHASECHK.TRANS64 P1, [R4+URZ], R3 ;  /* 0x00000003040095a7 */ /* 0x000ea4000802007f */
[----:B--2---:R-:W-:Y:S05]  /*7ed0*/  @!P1 BRA `(.L_x_22) ;  /* 0xfffffffc00ec9947 */ /* 0x004fea000383ffff */
[----:B------:R-:W-:Y:S05]  /*7ee0*/  BRA `(.L_x_21) ;  /* 0xffffff9800bc7947 */ /* 0x000fea000383ffff */
.L_x_163:
[----:B------:R-:W-:Y:S01]  /*7ef0*/  BSSY B1, `(.L_x_182) ;  /* 0x0000006000017945 */ /* 0x000fe20003800000 */
[----:B------:R-:W-:-:S07]  /*7f00*/  IMAD.MOV.U32 R15, RZ, RZ, -0x1 ;  /* 0xffffffffff0f7424 */ /* 0x000fce00078e00ff */
[----:B------:R-:W-:Y:S05]  /*7f10*/  WARPSYNC.COLLECTIVE R15, `(.L_x_183) ;  /* 0x000000000f0c7348 */ /* 0x000fea0003c00000 */
[----:B------:R-:W-:Y:S02]  /*7f20*/  ELECT P6, UR62, PT ;  /* 0x00000000003e782f */ /* 0x000fe400038c0000 */
[----:B------:R-:W-:Y:S01]  /*7f30*/  MOV R14, UR62 ;  /* 0x0000003e000e7c02 */ /* 0x000fe20008000f00 */
[----:B------:R-:W-:Y:S10]  /*7f40*/  ENDCOLLECTIVE ;  /* 0x000000000000791b */ /* 0x000ff40003800000 */
.L_x_183:
[----:B------:R-:W-:Y:S05]  /*7f50*/  BSYNC B1 ;  /* 0x0000000000017941 */ /* 0x000fea0003800000 */
.L_x_182:
[----:B------:R-:W-:Y:S05]  /*7f60*/  BRA `(.L_x_184) ;  /* 0xfffffff000447947 */ /* 0x000fea000383ffff */
.L_x_166:
[----:B0-----:R0:W1:Y:S02]  /*7f70*/  SYNCS.PHASECHK.TRANS64.TRYWAIT P1, [R14+URZ+0x18], R7 ;  /* 0x000018070e0075a7 */ /* 0x001064000802017f */
[----:B-1----:R-:W-:Y:S05]  /*7f80*/  @!P1 NANOSLEEP.SYNCS 0x989680 ;  /* 0x009896800000995d */ /* 0x002fea0003900000 */
[----:B------:R-:W1:Y:S02]  /*7f90*/  @!P1 SYNCS.PHASECHK.TRANS64 P1, [R14+URZ+0x18], R7 ;  /* 0x000018070e0095a7 */ /* 0x000e64000802007f */
[----:B-1----:R-:W-:Y:S05]  /*7fa0*/  @!P1 BRA `(.L_x_166) ;  /* 0xfffffffc00f09947 */ /* 0x002fea000383ffff */
[----:B------:R-:W-:Y:S05]  /*7fb0*/  BRA `(.L_x_185) ;  /* 0xfffffff000787947 */ /* 0x000fea000383ffff */
.L_x_175:
[----:B------:R-:W-:Y:S01]  /*7fc0*/  BSSY B0, `(.L_x_186) ;  /* 0x0000006000007945 */ /* 0x000fe20003800000 */
[----:B------:R-:W-:-:S07]  /*7fd0*/  IMAD.MOV.U32 R15, RZ, RZ, -0x1 ;  /* 0xffffffffff0f7424 */ /* 0x000fce00078e00ff */
[----:B------:R-:W-:Y:S05]  /*7fe0*/  WARPSYNC.COLLECTIVE R15, `(.L_x_187) ;  /* 0x000000000f0c7348 */ /* 0x000fea0003c00000 */
[----:B------:R-:W-:Y:S02]  /*7ff0*/  ELECT P6, UR62, PT ;  /* 0x00000000003e782f */ /* 0x000fe400038c0000 */
[----:B------:R-:W-:Y:S01]  /*8000*/  MOV R14, UR62 ;  /* 0x0000003e000e7c02 */ /* 0x000fe20008000f00 */
[----:B------:R-:W-:Y:S10]  /*8010*/  ENDCOLLECTIVE ;  /* 0x000000000000791b */ /* 0x000ff40003800000 */
.L_x_187:
[----:B------:R-:W-:Y:S05]  /*8020*/  BSYNC B0 ;  /* 0x0000000000007941 */ /* 0x000fea0003800000 */
.L_x_186:
[----:B------:R-:W-:Y:S05]  /*8030*/  BRA `(.L_x_188) ;  /* 0xfffffff800f07947 */ /* 0x000fea000383ffff */
.L_x_179:
[----:B0-----:R0:W1:Y:S02]  /*8040*/  SYNCS.PHASECHK.TRANS64.TRYWAIT P0, [R7+URZ], R2 ;  /* 0x00000002070075a7 */ /* 0x001064000800017f */
[----:B-1----:R-:W-:Y:S05]  /*8050*/  @!P0 NANOSLEEP.SYNCS 0x989680 ;  /* 0x009896800000895d */ /* 0x002fea0003900000 */
[----:B------:R-:W1:Y:S02]  /*8060*/  @!P0 SYNCS.PHASECHK.TRANS64 P0, [R7+URZ], R2 ;  /* 0x00000002070085a7 */ /* 0x000e64000800007f */
[----:B-1----:R-:W-:Y:S05]  /*8070*/  @!P0 BRA `(.L_x_179) ;  /* 0xfffffffc00f08947 */ /* 0x002fea000383ffff */
[----:B------:R-:W-:Y:S05]  /*8080*/  BRA `(.L_x_189) ;  /* 0xfffffffc00307947 */ /* 0x000fea000383ffff */
.L_x_180:
[----:B0-----:R0:W1:Y:S02]  /*8090*/  SYNCS.PHASECHK.TRANS64.TRYWAIT P0, [R9+URZ], R4 ;  /* 0x00000004090075a7 */ /* 0x001064000800017f */
[----:B-1----:R-:W-:Y:S05]  /*80a0*/  @!P0 NANOSLEEP.SYNCS 0x989680 ;  /* 0x009896800000895d */ /* 0x002fea0003900000 */
[----:B------:R-:W1:Y:S02]  /*80b0*/  @!P0 SYNCS.PHASECHK.TRANS64 P0, [R9+URZ], R4 ;  /* 0x00000004090085a7 */ /* 0x000e64000800007f */
[----:B-1----:R-:W-:Y:S05]  /*80c0*/  @!P0 BRA `(.L_x_180) ;  /* 0xfffffffc00f08947 */ /* 0x002fea000383ffff */
[----:B------:R-:W-:Y:S05]  /*80d0*/  BRA `(.L_x_190) ;  /* 0xfffffffc00387947 */ /* 0x000fea000383ffff */
.L_x_191:
[----:B------:R-:W-:-:S00]  /*80e0*/  BRA `(.L_x_191) ;  /* 0xfffffffc00fc7947 */ /* 0x000fc0000383ffff */
[----:B------:R-:W-:-:S00]  /*80f0*/  NOP ;  /* 0x0000000000007918 */ /* 0x000fc00000000000 */
        /* <DEDUP_REMOVED lines=8> */
.L_x_192:


//--------------------- .nv.global.init           --------------------------
	.section	.nv.global.init,"aw",@progbits
.nv.global.init:
	.type		$str$22,@object
	.size		$str$22,($str$23 - $str$22)
$str$22:
        /*0000*/ 	.byte	0x6b, 0x5f, 0x74, 0x69, 0x6c, 0x65, 0x5f, 0x63, 0x6f, 0x75, 0x6e, 0x74, 0x20, 0x3e, 0x3d, 0x20
        /*0010*/ 	.byte	0x31, 0x00
	.type		$str$23,@object
	.size		$str$23,(__unnamed_1 - $str$23)
$str$23:
        /*0012*/ 	.byte	0x2f, 0x74, 0x6d, 0x70, 0x2f, 0x63, 0x75, 0x74, 0x6c, 0x61, 0x73, 0x73, 0x5f, 0x73, 0x77, 0x65
        /*0022*/ 	.byte	0x65, 0x70, 0x5f, 0x73, 0x72, 0x63, 0x2f, 0x69, 0x6e, 0x63, 0x6c, 0x75, 0x64, 0x65, 0x2f, 0x63
        /*0032*/ 	.byte	0x75, 0x74, 0x6c, 0x61, 0x73, 0x73, 0x2f, 0x67, 0x65, 0x6d, 0x6d, 0x2f, 0x63, 0x6f, 0x6c, 0x6c
        /*0042*/ 	.byte	0x65, 0x63, 0x74, 0x69, 0x76, 0x65, 0x2f, 0x73, 0x6d, 0x39, 0x30, 0x5f, 0x6d, 0x6d, 0x61, 0x5f
        /*0052*/ 	.byte	0x74, 0x6d, 0x61, 0x5f, 0x67, 0x6d, 0x6d, 0x61, 0x5f, 0x73, 0x73, 0x5f, 0x77, 0x61, 0x72, 0x70
        /*0062*/ 	.byte	0x73, 0x70, 0x65, 0x63, 0x69, 0x61, 0x6c, 0x69, 0x7a, 0x65, 0x64, 0x2e, 0x68, 0x70, 0x70, 0x00
	.type		__unnamed_1,@object
	.size		__unnamed_1,(.L_0 - __unnamed_1)
__unnamed_1:
        /*0072*/ 	.byte	0x76, 0x6f, 0x69, 0x64, 0x20, 0x63, 0x75, 0x74, 0x6c, 0x61, 0x73, 0x73, 0x3a, 0x3a, 0x67, 0x65
        /* <DEDUP_REMOVED lines=179> */
        /*0bb2*/ 	.byte	0x3a, 0x3a, 0x69, 0x64, 0x65, 0x6e, 0x74, 0x69, 0x74, 0x79, 0x5d, 0x00
.L_0:


//--------------------- .nv.shared._ZN7cutlass13device_kernelINS_4gemm6kernel13GemmUniversalIN4cute5tupleIJiiiiEEENS1_10collective13CollectiveMmaINS1_34MainloopSm90TmaGmmaWarpSpecializedILi3ENS5_IJNS4_1CILi1EEESB_SB_EEENS1_35KernelTmaWarpSpecializedCooperativeEEENS5_IJNSA_ILi128EEESF_SF_EEENS_6half_tENS5_IJlSB_lEEESH_SI_NS4_8TiledMMAINS4_8MMA_AtomIJNS4_4SM904GMMA26MMA_64x128x16_F32F16F16_SSILNSM_5MajorE0ELSO_0ELNSM_7ScaleInE1ELSP_1EEEEEENS4_6LayoutINS5_IJNSA_ILi2EEESB_SB_EEENS5_IJSB_NSA_ILi0EEESV_EEEEENS5_IJNS4_10UnderscoreESY_SY_EEEEENS4_13SM90_TMA_LOADENS4_14ComposedLayoutINS4_7SwizzleILi3ELi4ELi3EEENS4_18smem_ptr_flag_bitsILi16EEENSS_INS5_IJNSA_ILi8EEENSA_ILi64EEEEEENS5_IJS18_SB_EEEEEEEvNS4_8identityES11_S1C_vS1D_EENS_8epilogue10collective6detail29Sm90TmaWarpSpecializedAdapterINS1G_15DefaultEpilogueISH_SI_SI_NS1F_6thread17LinearCombinationISH_Li1EffLNS1K_9ScaleType4KindE0ELNS_15FloatRoundStyleE2ESH_EENS1_15EpilogueDefaultEEEEEvvEEEEvNT_6ParamsE --------------------------
	.section	.nv.shared._ZN7cutlass13device_kernelINS_4gemm6kernel13GemmUniversalIN4cute5tupleIJiiiiEEENS1_10collective13CollectiveMmaINS1_34MainloopSm90TmaGmmaWarpSpecializedILi3ENS5_IJNS4_1CILi1EEESB_SB_EEENS1_35KernelTmaWarpSpecializedCooperativeEEENS5_IJNSA_ILi128EEESF_SF_EEENS_6half_tENS5_IJlSB_lEEESH_SI_NS4_8TiledMMAINS4_8MMA_AtomIJNS4_4SM904GMMA26MMA_64x128x16_F32F16F16_SSILNSM_5MajorE0ELSO_0ELNSM_7ScaleInE1ELSP_1EEEEEENS4_6LayoutINS5_IJNSA_ILi2EEESB_SB_EEENS5_IJSB_NSA_ILi0EEESV_EEEEENS5_IJNS4_10UnderscoreESY_SY_EEEEENS4_13SM90_TMA_LOADENS4_14ComposedLayoutINS4_7SwizzleILi3ELi4ELi3EEENS4_18smem_ptr_flag_bitsILi16EEENSS_INS5_IJNSA_ILi8EEENSA_ILi64EEEEEENS5_IJS18_SB_EEEEEEEvNS4_8identityES11_S1C_vS1D_EENS_8epilogue10collective6detail29Sm90TmaWarpSpecializedAdapterINS1G_15DefaultEpilogueISH_SI_SI_NS1F_6thread17LinearCombinationISH_Li1EffLNS1K_9ScaleType4KindE0ELNS_15FloatRoundStyleE2ESH_EENS1_15EpilogueDefaultEEEEEvvEEEEvNT_6ParamsE,"aw",@nobits
	.sectionflags	@""
	.align	16
	.zero		1024


//--------------------- .nv.shared.reserved.0     --------------------------
	.section	.nv.shared.reserved.0,"aw",@nobits
	.weak		__nv_reservedSMEM_offset_0_alias
	.size		__nv_reservedSMEM_offset_0_alias, 0, 0
	.other		__nv_reservedSMEM_offset_0_alias,@"STO_CUDA_RESERVED_SHARED STV_DEFAULT"
__nv_reservedSMEM_offset_0_alias:
	.zero		0


//--------------------- .nv.global                --------------------------
	.section	.nv.global,"aw",@nobits
.nv.global:
	.type		_ZN40_INTERNAL_6e1c1399_4_k_cu_7cdc2177_195244cute1_E,@object
	.size		_ZN40_INTERNAL_6e1c1399_4_k_cu_7cdc2177_195244cute1_E,(_ZN40_INTERNAL_6e1c1399_4_k_cu_7cdc2177_195244cuda3std3__45__cpo6cbeginE - _ZN40_INTERNAL_6e1c1399_4_k_cu_7cdc2177_195244cute1_E)
_ZN40_INTERNAL_6e1c1399_4_k_cu_7cdc2177_195244cute1_E:
	.zero		1
	.type		_ZN40_INTERNAL_6e1c1399_4_k_cu_7cdc2177_195244cuda3std3__45__cpo6cbeginE,@object
	.size		_ZN40_INTERNAL_6e1c1399_4_k_cu_7cdc2177_195244cuda3std3__45__cpo6cbeginE,(_ZN40_INTERNAL_6e1c1399_4_k_cu_7cdc2177_195244cuda3std3__48in_placeE - _ZN40_INTERNAL_6e1c1399_4_k_cu_7cdc2177_195244cuda3std3__45__cpo6cbeginE)
_ZN40_INTERNAL_6e1c1399_4_k_cu_7cdc2177_195244cuda3std3__45__cpo6cbeginE:
	.zero		1
	.type		_ZN40_INTERNAL_6e1c1399_4_k_cu_7cdc2177_195244cuda3std3__48in_placeE,@object
	.size		_ZN40_INTERNAL_6e1c1399_4_k_cu_7cdc2177_195244cuda3std3__48in_placeE,(_ZN40_INTERNAL_6e1c1399_4_k_cu_7cdc2177_195244cuda3std6ranges3__45__cpo9iter_moveE - _ZN40_INTERNAL_6e1c1399_4_k_cu_7cdc2177_195244cuda3std3__48in_placeE)
_ZN40_INTERNAL_6e1c1399_4_k_cu_7cdc2177_195244cuda3std3__48in_placeE:
	.zero		1
	.type		_ZN40_INTERNAL_6e1c1399_4_k_cu_7cdc2177_195244cuda3std6ranges3__45__cpo9iter_moveE,@object
	.size		_ZN40_INTERNAL_6e1c1399_4_k_cu_7cdc2177_195244cuda3std6ranges3__45__cpo9iter_moveE,(_ZN40_INTERNAL_6e1c1399_4_k_cu_7cdc2177_195244cuda3std3__45__cpo5beginE - _ZN40_INTERNAL_6e1c1399_4_k_cu_7cdc2177_195244cuda3std6ranges3__45__cpo9iter_moveE)
_ZN40_INTERNAL_6e1c1399_4_k_cu_7cdc2177_195244cuda3std6ranges3__45__cpo9iter_moveE:
	.zero		1
	.type		_ZN40_INTERNAL_6e1c1399_4_k_cu_7cdc2177_195244cuda3std3__45__cpo5beginE,@object
	.size		_ZN40_INTERNAL_6e1c1399_4_k_cu_7cdc2177_195244cuda3std3__45__cpo5beginE,(_ZN40_INTERNAL_6e1c1399_4_k_cu_7cdc2177_195244cuda3std3__442_GLOBAL__N__6e1c1399_4_k_cu_7cdc2177_195246ignoreE - _ZN40_INTERNAL_6e1c1399_4_k_cu_7cdc2177_195244cuda3std3__45__cpo5beginE)
_ZN40_INTERNAL_6e1c1399_4_k_cu_7cdc2177_195244cuda3std3__45__cpo5beginE:
	.zero		1
	.type		_ZN40_INTERNAL_6e1c1399_4_k_cu_7cdc2177_195244cuda3std3__442_GLOBAL__N__6e1c1399_4_k_cu_7cdc2177_195246ignoreE,@object
	.size		_ZN40_INTERNAL_6e1c1399_4_k_cu_7cdc2177_195244cuda3std3__442_GLOBAL__N__6e1c1399_4_k_cu_7cdc2177_195246ignoreE,(_ZN40_INTERNAL_6e1c1399_4_k_cu_7cdc2177_195244cute7productE - _ZN40_INTERNAL_6e1c1399_4_k_cu_7cdc2177_195244cuda3std3__442_GLOBAL__N__6e1c1399_4_k_cu_7cdc2177_195246ignoreE)
_ZN40_INTERNAL_6e1c1399_4_k_cu_7cdc2177_195244cuda3std3__442_GLOBAL__N__6e1c1399_4_k_cu_7cdc2177_195246ignoreE:
	.zero		1
	.type		_ZN40_INTERNAL_6e1c1399_4_k_cu_7cdc2177_195244cute7productE,@object
	.size		_ZN40_INTERNAL_6e1c1399_4_k_cu_7cdc2177_195244cute7productE,(_ZN40_INTERNAL_6e1c1399_4_k_cu_7cdc2177_195244cuda3std3__45__cpo3endE - _ZN40_INTERNAL_6e1c1399_4_k_cu_7cdc2177_195244cute7productE)
_ZN40_INTERNAL_6e1c1399_4_k_cu_7cdc2177_195244cute7productE:
	.zero		1
	.type		_ZN40_INTERNAL_6e1c1399_4_k_cu_7cdc2177_195244cuda3std3__45__cpo3endE,@object
	.size		_ZN40_INTERNAL_6e1c1399_4_k_cu_7cdc2177_195244cuda3std3__45__cpo3endE,(_ZN40_INTERNAL_6e1c1399_4_k_cu_7cdc2177_195244cuda3std3__419piecewise_constructE - _ZN40_INTERNAL_6e1c1399_4_k_cu_7cdc2177_195244cuda3std3__45__cpo3endE)
_ZN40_INTERNAL_6e1c1399_4_k_cu_7cdc2177_195244cuda3std3__45__cpo3endE:
	.zero		1
	.type		_ZN40_INTERNAL_6e1c1399_4_k_cu_7cdc2177_195244cuda3std3__419piecewise_constructE,@object
	.size		_ZN40_INTERNAL_6e1c1399_4_k_cu_7cdc2177_195244cuda3std3__419piecewise_constructE,(_ZN40_INTERNAL_6e1c1399_4_k_cu_7cdc2177_195244cuda3std3__45__cpo4cendE - _ZN40_INTERNAL_6e1c1399_4_k_cu_7cdc2177_195244cuda3std3__419piecewise_constructE)
_ZN40_INTERNAL_6e1c1399_4_k_cu_7cdc2177_195244cuda3std3__419piecewise_constructE:
	.zero		1
	.type		_ZN40_INTERNAL_6e1c1399_4_k_cu_7cdc2177_195244cuda3std3__45__cpo4cendE,@object
	.size		_ZN40_INTERNAL_6e1c1399_4_k_cu_7cdc2177_195244cuda3std3__45__cpo4cendE,(_ZN40_INTERNAL_6e1c1399_4_k_cu_7cdc2177_195244cuda3std6ranges3__45__cpo4swapE - _ZN40_INTERNAL_6e1c1399_4_k_cu_7cdc2177_195244cuda3std3__45__cpo4cendE)
_ZN40_INTERNAL_6e1c1399_4_k_cu_7cdc2177_195244cuda3std3__45__cpo4cendE:
	.zero		1
	.type		_ZN40_INTERNAL_6e1c1399_4_k_cu_7cdc2177_195244cuda3std6ranges3__45__cpo4swapE,@object
	.size		_ZN40_INTERNAL_6e1c1399_4_k_cu_7cdc2177_195244cuda3std6ranges3__45__cpo4swapE,(.L_8 - _ZN40_INTERNAL_6e1c1399_4_k_cu_7cdc2177_195244cuda3std6ranges3__45__cpo4swapE)
_ZN40_INTERNAL_6e1c1399_4_k_cu_7cdc2177_195244cuda3std6ranges3__45__cpo4swapE:
	.zero		1
.L_8:


//--------------------- .nv.constant0._ZN7cutlass13device_kernelINS_4gemm6kernel13GemmUniversalIN4cute5tupleIJiiiiEEENS1_10collective13CollectiveMmaINS1_34MainloopSm90TmaGmmaWarpSpecializedILi3ENS5_IJNS4_1CILi1EEESB_SB_EEENS1_35KernelTmaWarpSpecializedCooperativeEEENS5_IJNSA_ILi128EEESF_SF_EEENS_6half_tENS5_IJlSB_lEEESH_SI_NS4_8TiledMMAINS4_8MMA_AtomIJNS4_4SM904GMMA26MMA_64x128x16_F32F16F16_SSILNSM_5MajorE0ELSO_0ELNSM_7ScaleInE1ELSP_1EEEEEENS4_6LayoutINS5_IJNSA_ILi2EEESB_SB_EEENS5_IJSB_NSA_ILi0EEESV_EEEEENS5_IJNS4_10UnderscoreESY_SY_EEEEENS4_13SM90_TMA_LOADENS4_14ComposedLayoutINS4_7SwizzleILi3ELi4ELi3EEENS4_18smem_ptr_flag_bitsILi16EEENSS_INS5_IJNSA_ILi8EEENSA_ILi64EEEEEENS5_IJS18_SB_EEEEEEEvNS4_8identityES11_S1C_vS1D_EENS_8epilogue10collective6detail29Sm90TmaWarpSpecializedAdapterINS1G_15DefaultEpilogueISH_SI_SI_NS1F_6thread17LinearCombinationISH_Li1EffLNS1K_9ScaleType4KindE0ELNS_15FloatRoundStyleE2ESH_EENS1_15EpilogueDefaultEEEEEvvEEEEvNT_6ParamsE --------------------------
	.section	.nv.constant0._ZN7cutlass13device_kernelINS_4gemm6kernel13GemmUniversalIN4cute5tupleIJiiiiEEENS1_10collective13CollectiveMmaINS1_34MainloopSm90TmaGmmaWarpSpecializedILi3ENS5_IJNS4_1CILi1EEESB_SB_EEENS1_35KernelTmaWarpSpecializedCooperativeEEENS5_IJNSA_ILi128EEESF_SF_EEENS_6half_tENS5_IJlSB_lEEESH_SI_NS4_8TiledMMAINS4_8MMA_AtomIJNS4_4SM904GMMA26MMA_64x128x16_F32F16F16_SSILNSM_5MajorE0ELSO_0ELNSM_7ScaleInE1ELSP_1EEEEEENS4_6LayoutINS5_IJNSA_ILi2EEESB_SB_EEENS5_IJSB_NSA_ILi0EEESV_EEEEENS5_IJNS4_10UnderscoreESY_SY_EEEEENS4_13SM90_TMA_LOADENS4_14ComposedLayoutINS4_7SwizzleILi3ELi4ELi3EEENS4_18smem_ptr_flag_bitsILi16EEENSS_INS5_IJNSA_ILi8EEENSA_ILi64EEEEEENS5_IJS18_SB_EEEEEEEvNS4_8identityES11_S1C_vS1D_EENS_8epilogue10collective6detail29Sm90TmaWarpSpecializedAdapterINS1G_15DefaultEpilogueISH_SI_SI_NS1F_6thread17LinearCombinationISH_Li1EffLNS1K_9ScaleType4KindE0ELNS_15FloatRoundStyleE2ESH_EENS1_15EpilogueDefaultEEEEEvvEEEEvNT_6ParamsE,"a",@progbits
	.sectionflags	@""
	.align	4
.nv.constant0._ZN7cutlass13device_kernelINS_4gemm6kernel13GemmUniversalIN4cute5tupleIJiiiiEEENS1_10collective13CollectiveMmaINS1_34MainloopSm90TmaGmmaWarpSpecializedILi3ENS5_IJNS4_1CILi1EEESB_SB_EEENS1_35KernelTmaWarpSpecializedCooperativeEEENS5_IJNSA_ILi128EEESF_SF_EEENS_6half_tENS5_IJlSB_lEEESH_SI_NS4_8TiledMMAINS4_8MMA_AtomIJNS4_4SM904GMMA26MMA_64x128x16_F32F16F16_SSILNSM_5MajorE0ELSO_0ELNSM_7ScaleInE1ELSP_1EEEEEENS4_6LayoutINS5_IJNSA_ILi2EEESB_SB_EEENS5_IJSB_NSA_ILi0EEESV_EEEEENS5_IJNS4_10UnderscoreESY_SY_EEEEENS4_13SM90_TMA_LOADENS4_14ComposedLayoutINS4_7SwizzleILi3ELi4ELi3EEENS4_18smem_ptr_flag_bitsILi16EEENSS_INS5_IJNSA_ILi8EEENSA_ILi64EEEEEENS5_IJS18_SB_EEEEEEEvNS4_8identityES11_S1C_vS1D_EENS_8epilogue10collective6detail29Sm90TmaWarpSpecializedAdapterINS1G_15DefaultEpilogueISH_SI_SI_NS1F_6thread17LinearCombinationISH_Li1EffLNS1K_9ScaleType4KindE0ELNS_15FloatRoundStyleE2ESH_EENS1_15EpilogueDefaultEEEEEvvEEEEvNT_6ParamsE:
	.zero		1664


//--------------------- SYMBOLS --------------------------

	.type		.nv.reservedSmem.offset0,@object
	.size		.nv.reservedSmem.offset0,0x4
	.type		__assertfail,@function
